//
// Generated by NVIDIA NVVM Compiler
//
// Compiler Build ID: CL-36424714
// Cuda compilation tools, release 13.0, V13.0.88
// Based on NVVM 20.0.0
//

.version 9.0
.target sm_100
.address_size 64

	// .globl	_Z20CSR_Assembly_HermiteiiPKdS0_PiS1_PdS1_S1_S2_

.visible .entry _Z20CSR_Assembly_HermiteiiPKdS0_PiS1_PdS1_S1_S2_(
	.param .u32 _Z20CSR_Assembly_HermiteiiPKdS0_PiS1_PdS1_S1_S2__param_0,
	.param .u32 _Z20CSR_Assembly_HermiteiiPKdS0_PiS1_PdS1_S1_S2__param_1,
	.param .u64 .ptr .align 1 _Z20CSR_Assembly_HermiteiiPKdS0_PiS1_PdS1_S1_S2__param_2,
	.param .u64 .ptr .align 1 _Z20CSR_Assembly_HermiteiiPKdS0_PiS1_PdS1_S1_S2__param_3,
	.param .u64 .ptr .align 1 _Z20CSR_Assembly_HermiteiiPKdS0_PiS1_PdS1_S1_S2__param_4,
	.param .u64 .ptr .align 1 _Z20CSR_Assembly_HermiteiiPKdS0_PiS1_PdS1_S1_S2__param_5,
	.param .u64 .ptr .align 1 _Z20CSR_Assembly_HermiteiiPKdS0_PiS1_PdS1_S1_S2__param_6,
	.param .u64 .ptr .align 1 _Z20CSR_Assembly_HermiteiiPKdS0_PiS1_PdS1_S1_S2__param_7,
	.param .u64 .ptr .align 1 _Z20CSR_Assembly_HermiteiiPKdS0_PiS1_PdS1_S1_S2__param_8,
	.param .u64 .ptr .align 1 _Z20CSR_Assembly_HermiteiiPKdS0_PiS1_PdS1_S1_S2__param_9
)
{
	.reg .pred 	%p<22>;
	.reg .b32 	%r<113>;
	.reg .b64 	%rd<95>;
	.reg .b64 	%fd<43>;

	ld.param.u32 	%r41, [_Z20CSR_Assembly_HermiteiiPKdS0_PiS1_PdS1_S1_S2__param_0];
	ld.param.u32 	%r42, [_Z20CSR_Assembly_HermiteiiPKdS0_PiS1_PdS1_S1_S2__param_1];
	ld.param.u64 	%rd27, [_Z20CSR_Assembly_HermiteiiPKdS0_PiS1_PdS1_S1_S2__param_2];
	ld.param.u64 	%rd28, [_Z20CSR_Assembly_HermiteiiPKdS0_PiS1_PdS1_S1_S2__param_3];
	ld.param.u64 	%rd29, [_Z20CSR_Assembly_HermiteiiPKdS0_PiS1_PdS1_S1_S2__param_4];
	ld.param.u64 	%rd30, [_Z20CSR_Assembly_HermiteiiPKdS0_PiS1_PdS1_S1_S2__param_5];
	ld.param.u64 	%rd31, [_Z20CSR_Assembly_HermiteiiPKdS0_PiS1_PdS1_S1_S2__param_6];
	ld.param.u64 	%rd32, [_Z20CSR_Assembly_HermiteiiPKdS0_PiS1_PdS1_S1_S2__param_7];
	ld.param.u64 	%rd33, [_Z20CSR_Assembly_HermiteiiPKdS0_PiS1_PdS1_S1_S2__param_8];
	ld.param.u64 	%rd34, [_Z20CSR_Assembly_HermiteiiPKdS0_PiS1_PdS1_S1_S2__param_9];
	cvta.to.global.u64 	%rd1, %rd34;
	cvta.to.global.u64 	%rd2, %rd28;
	cvta.to.global.u64 	%rd3, %rd33;
	cvta.to.global.u64 	%rd4, %rd31;
	cvta.to.global.u64 	%rd5, %rd27;
	cvta.to.global.u64 	%rd6, %rd30;
	cvta.to.global.u64 	%rd7, %rd32;
	cvta.to.global.u64 	%rd8, %rd29;
	mov.u32 	%r43, %tid.x;
	mov.u32 	%r44, %ctaid.x;
	mov.u32 	%r45, %ntid.x;
	mad.lo.s32 	%r1, %r44, %r45, %r43;
	shl.b32 	%r2, %r42, 1;
	setp.ge.s32 	%p1, %r1, %r41;
	@%p1 bra 	$L__BB0_29;
	mul.lo.s32 	%r3, %r2, %r2;
	mul.lo.s32 	%r4, %r3, %r1;
	mul.wide.s32 	%rd35, %r1, 4;
	add.s64 	%rd36, %rd8, %rd35;
	st.global.u32 	[%rd36], %r4;
	add.s64 	%rd37, %rd7, %rd35;
	st.global.u32 	[%rd37], %r4;
	setp.lt.s32 	%p2, %r42, 1;
	@%p2 bra 	$L__BB0_29;
	add.s32 	%r47, %r1, %r41;
	add.s32 	%r48, %r47, -1;
	rem.s32 	%r49, %r48, %r41;
	mul.lo.s32 	%r5, %r49, %r2;
	max.s32 	%r6, %r2, 1;
	and.b32  	%r7, %r6, 3;
	and.b32  	%r8, %r6, 2147483644;
	mov.b32 	%r101, 0;
$L__BB0_3:
	setp.lt.s32 	%p3, %r2, 4;
	mul.lo.s32 	%r10, %r101, %r2;
	add.s32 	%r11, %r10, %r4;
	mov.b32 	%r103, 0;
	@%p3 bra 	$L__BB0_6;
	mov.b32 	%r102, 0;
$L__BB0_5:
	add.s32 	%r52, %r11, %r102;
	add.s32 	%r53, %r102, %r5;
	mul.wide.s32 	%rd38, %r52, 4;
	add.s64 	%rd39, %rd6, %rd38;
	st.global.u32 	[%rd39], %r53;
	add.s32 	%r54, %r102, %r10;
	mul.wide.u32 	%rd40, %r54, 8;
	add.s64 	%rd41, %rd5, %rd40;
	ld.global.f64 	%fd1, [%rd41];
	mul.wide.s32 	%rd42, %r52, 8;
	add.s64 	%rd43, %rd4, %rd42;
	st.global.f64 	[%rd43], %fd1;
	add.s64 	%rd44, %rd3, %rd38;
	st.global.u32 	[%rd44], %r53;
	add.s64 	%rd45, %rd2, %rd40;
	ld.global.f64 	%fd2, [%rd45];
	add.s64 	%rd46, %rd1, %rd42;
	st.global.f64 	[%rd46], %fd2;
	add.s32 	%r55, %r53, 1;
	st.global.u32 	[%rd39+4], %r55;
	ld.global.f64 	%fd3, [%rd41+8];
	st.global.f64 	[%rd43+8], %fd3;
	st.global.u32 	[%rd44+4], %r55;
	ld.global.f64 	%fd4, [%rd45+8];
	st.global.f64 	[%rd46+8], %fd4;
	add.s32 	%r56, %r53, 2;
	st.global.u32 	[%rd39+8], %r56;
	ld.global.f64 	%fd5, [%rd41+16];
	st.global.f64 	[%rd43+16], %fd5;
	st.global.u32 	[%rd44+8], %r56;
	ld.global.f64 	%fd6, [%rd45+16];
	st.global.f64 	[%rd46+16], %fd6;
	add.s32 	%r57, %r53, 3;
	st.global.u32 	[%rd39+12], %r57;
	ld.global.f64 	%fd7, [%rd41+24];
	st.global.f64 	[%rd43+24], %fd7;
	st.global.u32 	[%rd44+12], %r57;
	ld.global.f64 	%fd8, [%rd45+24];
	st.global.f64 	[%rd46+24], %fd8;
	add.s32 	%r102, %r102, 4;
	setp.ne.s32 	%p4, %r102, %r8;
	mov.u32 	%r103, %r8;
	@%p4 bra 	$L__BB0_5;
$L__BB0_6:
	setp.eq.s32 	%p5, %r7, 0;
	@%p5 bra 	$L__BB0_10;
	setp.eq.s32 	%p6, %r7, 1;
	add.s32 	%r58, %r11, %r103;
	add.s32 	%r15, %r103, %r5;
	mul.wide.s32 	%rd47, %r58, 4;
	add.s64 	%rd9, %rd6, %rd47;
	st.global.u32 	[%rd9], %r15;
	add.s32 	%r59, %r103, %r10;
	mul.wide.u32 	%rd48, %r59, 8;
	add.s64 	%rd49, %rd5, %rd48;
	ld.global.f64 	%fd9, [%rd49];
	mul.wide.s32 	%rd50, %r58, 8;
	add.s64 	%rd10, %rd4, %rd50;
	st.global.f64 	[%rd10], %fd9;
	add.s64 	%rd11, %rd3, %rd47;
	st.global.u32 	[%rd11], %r15;
	add.s64 	%rd51, %rd2, %rd48;
	ld.global.f64 	%fd10, [%rd51];
	add.s64 	%rd12, %rd1, %rd50;
	st.global.f64 	[%rd12], %fd10;
	@%p6 bra 	$L__BB0_10;
	setp.eq.s32 	%p7, %r7, 2;
	add.s32 	%r60, %r15, 1;
	st.global.u32 	[%rd9+4], %r60;
	cvt.u64.u32 	%rd52, %r10;
	cvt.u64.u32 	%rd53, %r103;
	add.s64 	%rd54, %rd53, %rd52;
	shl.b64 	%rd55, %rd54, 3;
	add.s64 	%rd13, %rd5, %rd55;
	ld.global.f64 	%fd11, [%rd13+8];
	st.global.f64 	[%rd10+8], %fd11;
	st.global.u32 	[%rd11+4], %r60;
	add.s64 	%rd14, %rd2, %rd55;
	ld.global.f64 	%fd12, [%rd14+8];
	st.global.f64 	[%rd12+8], %fd12;
	@%p7 bra 	$L__BB0_10;
	add.s32 	%r61, %r15, 2;
	st.global.u32 	[%rd9+8], %r61;
	ld.global.f64 	%fd13, [%rd13+16];
	st.global.f64 	[%rd10+16], %fd13;
	st.global.u32 	[%rd11+8], %r61;
	ld.global.f64 	%fd14, [%rd14+16];
	st.global.f64 	[%rd12+16], %fd14;
$L__BB0_10:
	add.s32 	%r101, %r101, 1;
	setp.eq.s32 	%p8, %r101, %r6;
	@%p8 bra 	$L__BB0_11;
	bra.uni 	$L__BB0_3;
$L__BB0_11:
	mov.b32 	%r104, 0;
$L__BB0_12:
	setp.lt.s32 	%p9, %r2, 4;
	mad.lo.s32 	%r18, %r104, %r2, %r3;
	mov.b32 	%r106, 0;
	@%p9 bra 	$L__BB0_15;
	mov.b32 	%r105, 0;
$L__BB0_14:
	add.s32 	%r65, %r4, %r3;
	mad.lo.s32 	%r66, %r104, %r2, %r65;
	add.s32 	%r67, %r66, %r105;
	mad.lo.s32 	%r68, %r2, %r1, %r105;
	mul.wide.s32 	%rd56, %r67, 4;
	add.s64 	%rd57, %rd6, %rd56;
	st.global.u32 	[%rd57], %r68;
	add.s32 	%r69, %r105, %r18;
	mul.wide.u32 	%rd58, %r69, 8;
	add.s64 	%rd59, %rd5, %rd58;
	ld.global.f64 	%fd15, [%rd59];
	mul.wide.s32 	%rd60, %r67, 8;
	add.s64 	%rd61, %rd4, %rd60;
	st.global.f64 	[%rd61], %fd15;
	add.s64 	%rd62, %rd3, %rd56;
	st.global.u32 	[%rd62], %r68;
	add.s64 	%rd63, %rd2, %rd58;
	ld.global.f64 	%fd16, [%rd63];
	add.s64 	%rd64, %rd1, %rd60;
	st.global.f64 	[%rd64], %fd16;
	add.s32 	%r70, %r68, 1;
	st.global.u32 	[%rd57+4], %r70;
	ld.global.f64 	%fd17, [%rd59+8];
	st.global.f64 	[%rd61+8], %fd17;
	st.global.u32 	[%rd62+4], %r70;
	ld.global.f64 	%fd18, [%rd63+8];
	st.global.f64 	[%rd64+8], %fd18;
	add.s32 	%r71, %r68, 2;
	st.global.u32 	[%rd57+8], %r71;
	ld.global.f64 	%fd19, [%rd59+16];
	st.global.f64 	[%rd61+16], %fd19;
	st.global.u32 	[%rd62+8], %r71;
	ld.global.f64 	%fd20, [%rd63+16];
	st.global.f64 	[%rd64+16], %fd20;
	add.s32 	%r72, %r68, 3;
	st.global.u32 	[%rd57+12], %r72;
	ld.global.f64 	%fd21, [%rd59+24];
	st.global.f64 	[%rd61+24], %fd21;
	st.global.u32 	[%rd62+12], %r72;
	ld.global.f64 	%fd22, [%rd63+24];
	st.global.f64 	[%rd64+24], %fd22;
	add.s32 	%r105, %r105, 4;
	setp.ne.s32 	%p10, %r105, %r8;
	mov.u32 	%r106, %r8;
	@%p10 bra 	$L__BB0_14;
$L__BB0_15:
	setp.eq.s32 	%p11, %r7, 0;
	@%p11 bra 	$L__BB0_19;
	setp.eq.s32 	%p12, %r7, 1;
	add.s32 	%r73, %r4, %r3;
	mad.lo.s32 	%r74, %r104, %r2, %r73;
	add.s32 	%r75, %r74, %r106;
	mad.lo.s32 	%r23, %r2, %r1, %r106;
	mul.wide.s32 	%rd65, %r75, 4;
	add.s64 	%rd15, %rd6, %rd65;
	st.global.u32 	[%rd15], %r23;
	add.s32 	%r76, %r106, %r18;
	mul.wide.u32 	%rd66, %r76, 8;
	add.s64 	%rd67, %rd5, %rd66;
	ld.global.f64 	%fd23, [%rd67];
	mul.wide.s32 	%rd68, %r75, 8;
	add.s64 	%rd16, %rd4, %rd68;
	st.global.f64 	[%rd16], %fd23;
	add.s64 	%rd17, %rd3, %rd65;
	st.global.u32 	[%rd17], %r23;
	add.s64 	%rd69, %rd2, %rd66;
	ld.global.f64 	%fd24, [%rd69];
	add.s64 	%rd18, %rd1, %rd68;
	st.global.f64 	[%rd18], %fd24;
	@%p12 bra 	$L__BB0_19;
	setp.eq.s32 	%p13, %r7, 2;
	add.s32 	%r77, %r23, 1;
	st.global.u32 	[%rd15+4], %r77;
	cvt.u64.u32 	%rd70, %r18;
	cvt.u64.u32 	%rd71, %r106;
	add.s64 	%rd72, %rd71, %rd70;
	shl.b64 	%rd73, %rd72, 3;
	add.s64 	%rd19, %rd5, %rd73;
	ld.global.f64 	%fd25, [%rd19+8];
	st.global.f64 	[%rd16+8], %fd25;
	st.global.u32 	[%rd17+4], %r77;
	add.s64 	%rd20, %rd2, %rd73;
	ld.global.f64 	%fd26, [%rd20+8];
	st.global.f64 	[%rd18+8], %fd26;
	@%p13 bra 	$L__BB0_19;
	add.s32 	%r78, %r23, 2;
	st.global.u32 	[%rd15+8], %r78;
	ld.global.f64 	%fd27, [%rd19+16];
	st.global.f64 	[%rd16+16], %fd27;
	st.global.u32 	[%rd17+8], %r78;
	ld.global.f64 	%fd28, [%rd20+16];
	st.global.f64 	[%rd18+16], %fd28;
$L__BB0_19:
	add.s32 	%r104, %r104, 1;
	setp.eq.s32 	%p14, %r104, %r6;
	@%p14 bra 	$L__BB0_20;
	bra.uni 	$L__BB0_12;
$L__BB0_20:
	add.s32 	%r80, %r1, 1;
	rem.s32 	%r81, %r80, %r41;
	mul.lo.s32 	%r19, %r81, %r2;
	mov.b32 	%r107, 0;
$L__BB0_21:
	setp.lt.s32 	%p15, %r2, 4;
	shl.b32 	%r83, %r42, 2;
	add.s32 	%r84, %r107, %r83;
	mul.lo.s32 	%r26, %r84, %r2;
	mov.b32 	%r112, 0;
	@%p15 bra 	$L__BB0_24;
	and.b32  	%r85, %r6, 2147483644;
	neg.s32 	%r111, %r85;
	add.s32 	%r109, %r19, 3;
	shl.b32 	%r86, %r107, 1;
	shl.b32 	%r87, %r1, 2;
	add.s32 	%r88, %r87, 8;
	mad.lo.s32 	%r89, %r42, %r88, %r86;
	mul.lo.s32 	%r108, %r42, %r89;
	mov.u32 	%r110, %r26;
$L__BB0_23:
	add.s32 	%r90, %r109, -2;
	add.s32 	%r91, %r109, -3;
	mul.wide.s32 	%rd74, %r108, 4;
	add.s64 	%rd75, %rd6, %rd74;
	st.global.u32 	[%rd75], %r91;
	mul.wide.u32 	%rd76, %r110, 8;
	add.s64 	%rd77, %rd5, %rd76;
	ld.global.f64 	%fd29, [%rd77];
	mul.wide.s32 	%rd78, %r108, 8;
	add.s64 	%rd79, %rd4, %rd78;
	st.global.f64 	[%rd79], %fd29;
	add.s64 	%rd80, %rd3, %rd74;
	st.global.u32 	[%rd80], %r91;
	add.s64 	%rd81, %rd2, %rd76;
	ld.global.f64 	%fd30, [%rd81];
	add.s64 	%rd82, %rd1, %rd78;
	st.global.f64 	[%rd82], %fd30;
	st.global.u32 	[%rd75+4], %r90;
	ld.global.f64 	%fd31, [%rd77+8];
	st.global.f64 	[%rd79+8], %fd31;
	st.global.u32 	[%rd80+4], %r90;
	ld.global.f64 	%fd32, [%rd81+8];
	st.global.f64 	[%rd82+8], %fd32;
	add.s32 	%r92, %r109, -1;
	st.global.u32 	[%rd75+8], %r92;
	ld.global.f64 	%fd33, [%rd77+16];
	st.global.f64 	[%rd79+16], %fd33;
	st.global.u32 	[%rd80+8], %r92;
	ld.global.f64 	%fd34, [%rd81+16];
	st.global.f64 	[%rd82+16], %fd34;
	st.global.u32 	[%rd75+12], %r109;
	ld.global.f64 	%fd35, [%rd77+24];
	st.global.f64 	[%rd79+24], %fd35;
	st.global.u32 	[%rd80+12], %r109;
	ld.global.f64 	%fd36, [%rd81+24];
	st.global.f64 	[%rd82+24], %fd36;
	add.s32 	%r111, %r111, 4;
	add.s32 	%r110, %r110, 4;
	add.s32 	%r109, %r109, 4;
	add.s32 	%r108, %r108, 4;
	setp.ne.s32 	%p16, %r111, 0;
	mov.u32 	%r112, %r8;
	@%p16 bra 	$L__BB0_23;
$L__BB0_24:
	setp.eq.s32 	%p17, %r7, 0;
	@%p17 bra 	$L__BB0_28;
	setp.eq.s32 	%p18, %r7, 1;
	add.s32 	%r93, %r26, %r4;
	add.s32 	%r94, %r93, %r112;
	add.s32 	%r39, %r112, %r19;
	mul.wide.s32 	%rd83, %r94, 4;
	add.s64 	%rd21, %rd6, %rd83;
	st.global.u32 	[%rd21], %r39;
	add.s32 	%r95, %r112, %r26;
	mul.wide.u32 	%rd84, %r95, 8;
	add.s64 	%rd85, %rd5, %rd84;
	ld.global.f64 	%fd37, [%rd85];
	mul.wide.s32 	%rd86, %r94, 8;
	add.s64 	%rd22, %rd4, %rd86;
	st.global.f64 	[%rd22], %fd37;
	add.s64 	%rd23, %rd3, %rd83;
	st.global.u32 	[%rd23], %r39;
	add.s64 	%rd87, %rd2, %rd84;
	ld.global.f64 	%fd38, [%rd87];
	add.s64 	%rd24, %rd1, %rd86;
	st.global.f64 	[%rd24], %fd38;
	@%p18 bra 	$L__BB0_28;
	setp.eq.s32 	%p19, %r7, 2;
	add.s32 	%r96, %r39, 1;
	st.global.u32 	[%rd21+4], %r96;
	cvt.u64.u32 	%rd88, %r26;
	cvt.u64.u32 	%rd89, %r112;
	add.s64 	%rd90, %rd89, %rd88;
	shl.b64 	%rd91, %rd90, 3;
	add.s64 	%rd25, %rd5, %rd91;
	ld.global.f64 	%fd39, [%rd25+8];
	st.global.f64 	[%rd22+8], %fd39;
	st.global.u32 	[%rd23+4], %r96;
	add.s64 	%rd26, %rd2, %rd91;
	ld.global.f64 	%fd40, [%rd26+8];
	st.global.f64 	[%rd24+8], %fd40;
	@%p19 bra 	$L__BB0_28;
	add.s32 	%r97, %r39, 2;
	st.global.u32 	[%rd21+8], %r97;
	ld.global.f64 	%fd41, [%rd25+16];
	st.global.f64 	[%rd22+16], %fd41;
	st.global.u32 	[%rd23+8], %r97;
	ld.global.f64 	%fd42, [%rd26+16];
	st.global.f64 	[%rd24+16], %fd42;
$L__BB0_28:
	add.s32 	%r107, %r107, 1;
	setp.ne.s32 	%p20, %r107, %r6;
	@%p20 bra 	$L__BB0_21;
$L__BB0_29:
	setp.ne.s32 	%p21, %r1, %r41;
	@%p21 bra 	$L__BB0_31;
	mul.lo.s32 	%r98, %r41, %r2;
	mul.lo.s32 	%r99, %r98, %r2;
	mul.lo.s32 	%r100, %r99, 3;
	mul.wide.s32 	%rd92, %r41, 4;
	add.s64 	%rd93, %rd8, %rd92;
	st.global.u32 	[%rd93], %r100;
	add.s64 	%rd94, %rd7, %rd92;
	st.global.u32 	[%rd94], %r100;
$L__BB0_31:
	ret;

}


// ===== COMPILED SASS (sm_100) =====

	.target	sm_100

	.elftype	@"ET_EXEC"


//--------------------- .note.nv.tkinfo           --------------------------
	.section	.note.nv.tkinfo,"",@"SHT_NOTE"
	.sectionflags	@"SHF_NOTE_NV_TKINFO"
	.tkinfo
        /*0018*/ 	.word	0x00000002
        /*0030*/ 	.string	""
        /*0030*/ 	.string	"ptxas"
        /*0030*/ 	.string	"Cuda compilation tools, release 13.0, V13.0.88"
        /*0030*/ 	.string	"Build cuda_13.0.r13.0/compiler.36424714_0"
        /*0030*/ 	.string	"-arch sm_100 -m 64 "



//--------------------- .note.nv.cuinfo           --------------------------
	.section	.note.nv.cuinfo,"",@"SHT_NOTE"
	.sectionflags	@"SHF_NOTE_NV_CUINFO"
        /*0018*/ 	.short	0x0002
        /*001a*/ 	.short	0x0064
        /*001c*/ 	.short	0x0082
	.zero		2


//--------------------- .nv.info                  --------------------------
	.section	.nv.info,"",@"SHT_CUDA_INFO"
	.align	4


	//----- nvinfo : EIATTR_REGCOUNT
	.align		4
        /*0000*/ 	.byte	0x04, 0x2f
        /*0002*/ 	.short	(.L_1 - .L_0)
	.align		4
.L_0:
        /*0004*/ 	.word	index@(_Z20CSR_Assembly_HermiteiiPKdS0_PiS1_PdS1_S1_S2_)
        /*0008*/ 	.word	0x00000020


	//----- nvinfo : EIATTR_FRAME_SIZE
	.align		4
.L_1:
        /*000c*/ 	.byte	0x04, 0x11
        /*000e*/ 	.short	(.L_3 - .L_2)
	.align		4
.L_2:
        /*0010*/ 	.word	index@(_Z20CSR_Assembly_HermiteiiPKdS0_PiS1_PdS1_S1_S2_)
        /*0014*/ 	.word	0x00000000


	//----- nvinfo : EIATTR_MIN_STACK_SIZE
	.align		4
.L_3:
        /*0018*/ 	.byte	0x04, 0x12
        /*001a*/ 	.short	(.L_5 - .L_4)
	.align		4
.L_4:
        /*001c*/ 	.word	index@(_Z20CSR_Assembly_HermiteiiPKdS0_PiS1_PdS1_S1_S2_)
        /*0020*/ 	.word	0x00000000
.L_5:


//--------------------- .nv.compat                --------------------------
	.section	.nv.compat,"",@"SHT_CUDA_COMPAT_INFO"
	.align	4
        /*0000*/ 	.byte	0x02, 0x09, 0x00, 0x00, 0x02, 0x02, 0x01, 0x00, 0x02, 0x05, 0x05, 0x00, 0x03, 0x07, 0x01, 0x01
        /*0010*/ 	.byte	0x02, 0x03, 0x00, 0x00, 0x02, 0x06, 0x01, 0x00, 0x04, 0x0b, 0x08, 0x00, 0x09, 0x00, 0x00, 0x00
        /*0020*/ 	.byte	0x00, 0x00, 0x00, 0x00


//--------------------- .nv.info._Z20CSR_Assembly_HermiteiiPKdS0_PiS1_PdS1_S1_S2_ --------------------------
	.section	.nv.info._Z20CSR_Assembly_HermiteiiPKdS0_PiS1_PdS1_S1_S2_,"",@"SHT_CUDA_INFO"
	.sectionflags	@""
	.align	4


	//----- nvinfo : EIATTR_CUDA_API_VERSION
	.align		4
        /*0000*/ 	.byte	0x04, 0x37
        /*0002*/ 	.short	(.L_7 - .L_6)
.L_6:
        /*0004*/ 	.word	0x00000082


	//----- nvinfo : EIATTR_KPARAM_INFO
	.align		4
.L_7:
        /*0008*/ 	.byte	0x04, 0x17
        /*000a*/ 	.short	(.L_9 - .L_8)
.L_8:
        /*000c*/ 	.word	0x00000000
        /*0010*/ 	.short	0x0009
        /*0012*/ 	.short	0x0040
        /*0014*/ 	.byte	0x00, 0xf5, 0x21, 0x00


	//----- nvinfo : EIATTR_KPARAM_INFO
	.align		4
.L_9:
        /*0018*/ 	.byte	0x04, 0x17
        /*001a*/ 	.short	(.L_11 - .L_10)
.L_10:
        /*001c*/ 	.word	0x00000000
        /*0020*/ 	.short	0x0008
        /*0022*/ 	.short	0x0038
        /*0024*/ 	.byte	0x00, 0xf5, 0x21, 0x00


	//----- nvinfo : EIATTR_KPARAM_INFO
	.align		4
.L_11:
        /*0028*/ 	.byte	0x04, 0x17
        /*002a*/ 	.short	(.L_13 - .L_12)
.L_12:
        /*002c*/ 	.word	0x00000000
        /*0030*/ 	.short	0x0007
        /*0032*/ 	.short	0x0030
        /*0034*/ 	.byte	0x00, 0xf5, 0x21, 0x00


	//----- nvinfo : EIATTR_KPARAM_INFO
	.align		4
.L_13:
        /*0038*/ 	.byte	0x04, 0x17
        /*003a*/ 	.short	(.L_15 - .L_14)
.L_14:
        /*003c*/ 	.word	0x00000000
        /*0040*/ 	.short	0x0006
        /*0042*/ 	.short	0x0028
        /*0044*/ 	.byte	0x00, 0xf5, 0x21, 0x00


	//----- nvinfo : EIATTR_KPARAM_INFO
	.align		4
.L_15:
        /*0048*/ 	.byte	0x04, 0x17
        /*004a*/ 	.short	(.L_17 - .L_16)
.L_16:
        /*004c*/ 	.word	0x00000000
        /*0050*/ 	.short	0x0005
        /*0052*/ 	.short	0x0020
        /*0054*/ 	.byte	0x00, 0xf5, 0x21, 0x00


	//----- nvinfo : EIATTR_KPARAM_INFO
	.align		4
.L_17:
        /*0058*/ 	.byte	0x04, 0x17
        /*005a*/ 	.short	(.L_19 - .L_18)
.L_18:
        /*005c*/ 	.word	0x00000000
        /*0060*/ 	.short	0x0004
        /*0062*/ 	.short	0x0018
        /*0064*/ 	.byte	0x00, 0xf5, 0x21, 0x00


	//----- nvinfo : EIATTR_KPARAM_INFO
	.align		4
.L_19:
        /*0068*/ 	.byte	0x04, 0x17
        /*006a*/ 	.short	(.L_21 - .L_20)
.L_20:
        /*006c*/ 	.word	0x00000000
        /*0070*/ 	.short	0x0003
        /*0072*/ 	.short	0x0010
        /*0074*/ 	.byte	0x00, 0xf5, 0x21, 0x00


	//----- nvinfo : EIATTR_KPARAM_INFO
	.align		4
.L_21:
        /*0078*/ 	.byte	0x04, 0x17
        /*007a*/ 	.short	(.L_23 - .L_22)
.L_22:
        /*007c*/ 	.word	0x00000000
        /*0080*/ 	.short	0x0002
        /*0082*/ 	.short	0x0008
        /*0084*/ 	.byte	0x00, 0xf5, 0x21, 0x00


	//----- nvinfo : EIATTR_KPARAM_INFO
	.align		4
.L_23:
        /*0088*/ 	.byte	0x04, 0x17
        /*008a*/ 	.short	(.L_25 - .L_24)
.L_24:
        /*008c*/ 	.word	0x00000000
        /*0090*/ 	.short	0x0001
        /*0092*/ 	.short	0x0004
        /*0094*/ 	.byte	0x00, 0xf0, 0x11, 0x00


	//----- nvinfo : EIATTR_KPARAM_INFO
	.align		4
.L_25:
        /*0098*/ 	.byte	0x04, 0x17
        /*009a*/ 	.short	(.L_27 - .L_26)
.L_26:
        /*009c*/ 	.word	0x00000000
        /*00a0*/ 	.short	0x0000
        /*00a2*/ 	.short	0x0000
        /*00a4*/ 	.byte	0x00, 0xf0, 0x11, 0x00


	//----- nvinfo : EIATTR_SPARSE_MMA_MASK
	.align		4
.L_27:
        /*00a8*/ 	.byte	0x03, 0x50
        /*00aa*/ 	.short	0x0000


	//----- nvinfo : EIATTR_MAXREG_COUNT
	.align		4
        /*00ac*/ 	.byte	0x03, 0x1b
        /*00ae*/ 	.short	0x00ff


	//----- nvinfo : EIATTR_MERCURY_ISA_VERSION
	.align		4
        /*00b0*/ 	.byte	0x03, 0x5f
        /*00b2*/ 	.short	0x0101


	//----- nvinfo : EIATTR_VRC_CTA_INIT_COUNT
	.align		4
        /*00b4*/ 	.byte	0x02, 0x4a
	.zero		1
	.zero		1


	//----- nvinfo : EIATTR_EXIT_INSTR_OFFSETS
	.align		4
        /*00b8*/ 	.byte	0x04, 0x1c
        /*00ba*/ 	.short	(.L_29 - .L_28)


	//   ....[0]....
.L_28:
        /*00bc*/ 	.word	0x00001ab0


	//   ....[1]....
        /*00c0*/ 	.word	0x00001b50


	//----- nvinfo : EIATTR_CRS_STACK_SIZE
	.align		4
.L_29:
        /*00c4*/ 	.byte	0x04, 0x1e
        /*00c6*/ 	.short	(.L_31 - .L_30)
.L_30:
        /*00c8*/ 	.word	0x00000000


	//----- nvinfo : EIATTR_CBANK_PARAM_SIZE
	.align		4
.L_31:
        /*00cc*/ 	.byte	0x03, 0x19
        /*00ce*/ 	.short	0x0048


	//----- nvinfo : EIATTR_PARAM_CBANK
	.align		4
        /*00d0*/ 	.byte	0x04, 0x0a
        /*00d2*/ 	.short	(.L_33 - .L_32)
	.align		4
.L_32:
        /*00d4*/ 	.word	index@(.nv.constant0._Z20CSR_Assembly_HermiteiiPKdS0_PiS1_PdS1_S1_S2_)
        /*00d8*/ 	.short	0x0380
        /*00da*/ 	.short	0x0048


	//----- nvinfo : EIATTR_SW_WAR
	.align		4
.L_33:
        /*00dc*/ 	.byte	0x04, 0x36
        /*00de*/ 	.short	(.L_35 - .L_34)
.L_34:
        /*00e0*/ 	.word	0x00000008
.L_35:


//--------------------- .nv.callgraph             --------------------------
	.section	.nv.callgraph,"",@"SHT_CUDA_CALLGRAPH"
	.align	4
	.sectionentsize	8
	.align		4
        /*0000*/ 	.word	0x00000000
	.align		4
        /*0004*/ 	.word	0xffffffff
	.align		4
        /*0008*/ 	.word	0x00000000
	.align		4
        /*000c*/ 	.word	0xfffffffe
	.align		4
        /*0010*/ 	.word	0x00000000
	.align		4
        /*0014*/ 	.word	0xfffffffd
	.align		4
        /*0018*/ 	.word	0x00000000
	.align		4
        /*001c*/ 	.word	0xfffffffc


//--------------------- .text._Z20CSR_Assembly_HermiteiiPKdS0_PiS1_PdS1_S1_S2_ --------------------------
	.section	.text._Z20CSR_Assembly_HermiteiiPKdS0_PiS1_PdS1_S1_S2_,"ax",@progbits
	.align	128
        .global         _Z20CSR_Assembly_HermiteiiPKdS0_PiS1_PdS1_S1_S2_
        .type           _Z20CSR_Assembly_HermiteiiPKdS0_PiS1_PdS1_S1_S2_,@function
        .size           _Z20CSR_Assembly_HermiteiiPKdS0_PiS1_PdS1_S1_S2_,(.L_x_15 - _Z20CSR_Assembly_HermiteiiPKdS0_PiS1_PdS1_S1_S2_)
        .other          _Z20CSR_Assembly_HermiteiiPKdS0_PiS1_PdS1_S1_S2_,@"STO_CUDA_ENTRY STV_DEFAULT"
_Z20CSR_Assembly_HermiteiiPKdS0_PiS1_PdS1_S1_S2_:
.text._Z20CSR_Assembly_HermiteiiPKdS0_PiS1_PdS1_S1_S2_:
[----:B------:R-:W-:Y:S01]  /*0000*/  LDC R1, c[0x0][0x37c] ;  /* 0x0000df00ff017b82 */ /* 0x000fe20000000800 */
[----:B------:R-:W0:Y:S07]  /*0010*/  S2R R0, SR_TID.X ;  /* 0x0000000000007919 */ /* 0x000e2e0000002100 */
[----:B------:R-:W0:Y:S01]  /*0020*/  S2UR UR4, SR_CTAID.X ;  /* 0x00000000000479c3 */ /* 0x000e220000002500 */
[----:B------:R-:W1:Y:S01]  /*0030*/  LDCU.64 UR14, c[0x0][0x380] ;  /* 0x00007000ff0e77ac */ /* 0x000e620008000a00 */
[----:B------:R-:W-:Y:S01]  /*0040*/  BSSY.RECONVERGENT B0, `(.L_x_0) ;  /* 0x00001a4000007945 */ /* 0x000fe20003800200 */
[----:B------:R-:W2:Y:S05]  /*0050*/  LDCU.64 UR12, c[0x0][0x358] ;  /* 0x00006b00ff0c77ac */ /* 0x000eaa0008000a00 */
[----:B------:R-:W0:Y:S01]  /*0060*/  LDC R3, c[0x0][0x360] ;  /* 0x0000d800ff037b82 */ /* 0x000e220000000800 */
[----:B-1----:R-:W-:Y:S01]  /*0070*/  USHF.L.U32 UR6, UR15, 0x1, URZ ;  /* 0x000000010f067899 */ /* 0x002fe200080006ff */
[----:B0-----:R-:W-:-:S05]  /*0080*/  IMAD R0, R3, UR4, R0 ;  /* 0x0000000403007c24 */ /* 0x001fca000f8e0200 */
[----:B------:R-:W-:-:S13]  /*0090*/  ISETP.GE.AND P0, PT, R0, UR14, PT ;  /* 0x0000000e00007c0c */ /* 0x000fda000bf06270 */
[----:B--2---:R-:W-:Y:S05]  /*00a0*/  @P0 BRA `(.L_x_1) ;  /* 0x0000001800740947 */ /* 0x004fea0003800000 */
[----:B------:R-:W0:Y:S01]  /*00b0*/  LDC.64 R4, c[0x0][0x398] ;  /* 0x0000e600ff047b82 */ /* 0x000e220000000a00 */
[----:B------:R-:W-:Y:S02]  /*00c0*/  UIMAD UR7, UR6, UR6, URZ ;  /* 0x00000006060772a4 */ /* 0x000fe4000f8e02ff */
[----:B------:R-:W-:-:S04]  /*00d0*/  UISETP.GE.AND UP0, UPT, UR15, 0x1, UPT ;  /* 0x000000010f00788c */ /* 0x000fc8000bf06270 */
[C---:B------:R-:W-:Y:S01]  /*00e0*/  IMAD R2, R0.reuse, UR7, RZ ;  /* 0x0000000700027c24 */ /* 0x040fe2000f8e02ff */
[----:B------:R-:W1:Y:S01]  /*00f0*/  LDC.64 R6, c[0x0][0x3b0] ;  /* 0x0000ec00ff067b82 */ /* 0x000e620000000a00 */
[----:B0-----:R-:W-:-:S05]  /*0100*/  IMAD.WIDE R4, R0, 0x4, R4 ;  /* 0x0000000400047825 */ /* 0x001fca00078e0204 */
[----:B------:R0:W-:Y:S01]  /*0110*/  STG.E desc[UR12][R4.64], R2 ;  /* 0x0000000204007986 */ /* 0x0001e2000c10190c */
[----:B-1----:R-:W-:-:S05]  /*0120*/  IMAD.WIDE R6, R0, 0x4, R6 ;  /* 0x0000000400067825 */ /* 0x002fca00078e0206 */
[----:B------:R0:W-:Y:S01]  /*0130*/  STG.E desc[UR12][R6.64], R2 ;  /* 0x0000000206007986 */ /* 0x0001e2000c10190c */
[----:B------:R-:W-:Y:S05]  /*0140*/  BRA.U !UP0, `(.L_x_1) ;  /* 0x00000019084c7547 */ /* 0x000fea000b800000 */
[----:B------:R-:W-:Y:S01]  /*0150*/  MOV R3, UR14 ;  /* 0x0000000e00037c02 */ /* 0x000fe20008000f00 */
[----:B------:R-:W-:Y:S01]  /*0160*/  UISETP.LT.AND UP0, UPT, UR6, 0x1, UPT ;  /* 0x000000010600788c */ /* 0x000fe2000bf01270 */
[----:B------:R-:W-:Y:S02]  /*0170*/  UMOV UR4, URZ ;  /* 0x000000ff00047c82 */ /* 0x000fe40008000000 */
[----:B0-----:R-:W-:Y:S01]  /*0180*/  IABS R7, R3 ;  /* 0x0000000300077213 */ /* 0x001fe20000000000 */
[----:B------:R-:W-:Y:S01]  /*0190*/  USEL UR8, UR6, 0x1, !UP0 ;  /* 0x0000000106087887 */ /* 0x000fe2000c000000 */
[----:B------:R-:W-:Y:S02]  /*01a0*/  IADD3 R3, PT, PT, R0, -0x1, R3 ;  /* 0xffffffff00037810 */ /* 0x000fe40007ffe003 */
[----:B------:R-:W0:Y:S01]  /*01b0*/  I2F.RP R6, R7 ;  /* 0x0000000700067306 */ /* 0x000e220000209400 */
[----:B------:R-:W-:Y:S01]  /*01c0*/  ULOP3.LUT UR9, UR8, 0x3, URZ, 0xc0, !UPT ;  /* 0x0000000308097892 */ /* 0x000fe2000f8ec0ff */
[----:B------:R-:W-:Y:S01]  /*01d0*/  ISETP.GE.AND P2, PT, R3, RZ, PT ;  /* 0x000000ff0300720c */ /* 0x000fe20003f46270 */
[----:B------:R-:W-:-:S05]  /*01e0*/  ULOP3.LUT UR10, UR8, 0x7ffffffc, URZ, 0xc0, !UPT ;  /* 0x7ffffffc080a7892 */ /* 0x000fca000f8ec0ff */
[----:B0-----:R-:W0:Y:S02]  /*01f0*/  MUFU.RCP R6, R6 ;  /* 0x0000000600067308 */ /* 0x001e240000001000 */
[----:B0-----:R-:W-:-:S06]  /*0200*/  VIADD R4, R6, 0xffffffe ;  /* 0x0ffffffe06047836 */ /* 0x001fcc0000000000 */
[----:B------:R0:W1:Y:S02]  /*0210*/  F2I.FTZ.U32.TRUNC.NTZ R5, R4 ;  /* 0x0000000400057305 */ /* 0x000064000021f000 */
[----:B0-----:R-:W-:Y:S01]  /*0220*/  IMAD.MOV.U32 R4, RZ, RZ, RZ ;  /* 0x000000ffff047224 */ /* 0x001fe200078e00ff */
[----:B-1----:R-:W-:-:S05]  /*0230*/  IADD3 R8, PT, PT, RZ, -R5, RZ ;  /* 0x80000005ff087210 */ /* 0x002fca0007ffe0ff */
[----:B------:R-:W-:Y:S01]  /*0240*/  IMAD R9, R8, R7, RZ ;  /* 0x0000000708097224 */ /* 0x000fe200078e02ff */
[----:B------:R-:W-:-:S03]  /*0250*/  IABS R8, R3 ;  /* 0x0000000300087213 */ /* 0x000fc60000000000 */
[----:B------:R-:W-:-:S06]  /*0260*/  IMAD.HI.U32 R5, R5, R9, R4 ;  /* 0x0000000905057227 */ /* 0x000fcc00078e0004 */
[----:B------:R-:W-:-:S05]  /*0270*/  IMAD.HI.U32 R5, R5, R8, RZ ;  /* 0x0000000805057227 */ /* 0x000fca00078e00ff */
[----:B------:R-:W-:-:S05]  /*0280*/  IADD3 R5, PT, PT, -R5, RZ, RZ ;  /* 0x000000ff05057210 */ /* 0x000fca0007ffe1ff */
[----:B------:R-:W-:-:S05]  /*0290*/  IMAD R4, R7, R5, R8 ;  /* 0x0000000507047224 */ /* 0x000fca00078e0208 */
[----:B------:R-:W-:-:S13]  /*02a0*/  ISETP.GT.U32.AND P0, PT, R7, R4, PT ;  /* 0x000000040700720c */ /* 0x000fda0003f04070 */
[----:B------:R-:W-:Y:S01]  /*02b0*/  @!P0 IMAD.IADD R4, R4, 0x1, -R7 ;  /* 0x0000000104048824 */ /* 0x000fe200078e0a07 */
[----:B------:R-:W-:-:S04]  /*02c0*/  ISETP.NE.AND P0, PT, RZ, UR14, PT ;  /* 0x0000000eff007c0c */ /* 0x000fc8000bf05270 */
[----:B------:R-:W-:-:S13]  /*02d0*/  ISETP.GT.U32.AND P1, PT, R7, R4, PT ;  /* 0x000000040700720c */ /* 0x000fda0003f24070 */
[----:B------:R-:W-:-:S05]  /*02e0*/  @!P1 IADD3 R4, PT, PT, R4, -R7, RZ ;  /* 0x8000000704049210 */ /* 0x000fca0007ffe0ff */
[----:B------:R-:W-:Y:S01]  /*02f0*/  @!P2 IMAD.MOV R4, RZ, RZ, -R4 ;  /* 0x000000ffff04a224 */ /* 0x000fe200078e0a04 */
[----:B------:R-:W-:-:S05]  /*0300*/  @!P0 LOP3.LUT R4, RZ, UR14, RZ, 0x33, !PT ;  /* 0x0000000eff048c12 */ /* 0x000fca000f8e33ff */
[----:B------:R-:W-:-:S07]  /*0310*/  IMAD R3, R4, UR6, RZ ;  /* 0x0000000604037c24 */ /* 0x000fce000f8e02ff */
.L_x_5:
[----:B------:R-:W-:Y:S01]  /*0320*/  UISETP.GE.AND UP0, UPT, UR6, 0x4, UPT ;  /* 0x000000040600788c */ /* 0x000fe2000bf06270 */
[----:B------:R-:W-:Y:S01]  /*0330*/  HFMA2 R10, -RZ, RZ, 0, 0 ;  /* 0x00000000ff0a7431 */ /* 0x000fe200000001ff */
[----:B------:R-:W-:-:S06]  /*0340*/  UIMAD UR18, UR6, UR4, URZ ;  /* 0x00000004061272a4 */ /* 0x000fcc000f8e02ff */
[----:B------:R-:W-:Y:S01]  /*0350*/  VIADD R22, R2, UR18 ;  /* 0x0000001202167c36 */ /* 0x000fe20008000000 */
[----:B0123--:R-:W-:Y:S06]  /*0360*/  BRA.U !UP0, `(.L_x_2) ;  /* 0x0000000108c87547 */ /* 0x00ffec000b800000 */
[----:B------:R-:W0:Y:S01]  /*0370*/  LDC.64 R4, c[0x0][0x388] ;  /* 0x0000e200ff047b82 */ /* 0x000e220000000a00 */
[----:B------:R-:W-:-:S07]  /*0380*/  UMOV UR5, URZ ;  /* 0x000000ff00057c82 */ /* 0x000fce0008000000 */
[----:B------:R-:W1:Y:S02]  /*0390*/  LDC.64 R6, c[0x0][0x3b8] ;  /* 0x0000ee00ff067b82 */ /* 0x000e640000000a00 */
.L_x_3:
[----:B--2---:R-:W2:Y:S01]  /*03a0*/  LDC.64 R8, c[0x0][0x3a0] ;  /* 0x0000e800ff087b82 */ /* 0x004ea20000000a00 */
[----:B------:R-:W-:Y:S02]  /*03b0*/  UIADD3 UR11, UPT, UPT, UR18, UR5, URZ ;  /* 0x00000005120b7290 */ /* 0x000fe4000fffe0ff */
[----:B------:R-:W-:Y:S02]  /*03c0*/  IADD3 R27, PT, PT, R22, UR5, RZ ;  /* 0x00000005161b7c10 */ /* 0x000fe4000fffe0ff */
[----:B------:R-:W-:Y:S02]  /*03d0*/  IADD3 R23, PT, PT, R3, UR5, RZ ;  /* 0x0000000503177c10 */ /* 0x000fe4000fffe0ff */
[----:B------:R-:W-:Y:S01]  /*03e0*/  IMAD.U32 R11, RZ, RZ, UR11 ;  /* 0x0000000bff0b7e24 */ /* 0x000fe2000f8e00ff */
[----:B------:R-:W3:Y:S03]  /*03f0*/  LDC.64 R12, c[0x0][0x3a8] ;  /* 0x0000ea00ff0c7b82 */ /* 0x000ee60000000a00 */
[----:B0-----:R-:W-:-:S05]  /*0400*/  IMAD.WIDE.U32 R10, R11, 0x8, R4 ;  /* 0x000000080b0a7825 */ /* 0x001fca00078e0004 */
[----:B------:R-:W0:Y:S01]  /*0410*/  LDC.64 R16, c[0x0][0x390] ;  /* 0x0000e400ff107b82 */ /* 0x000e220000000a00 */
[----:B--2---:R-:W-:-:S07]  /*0420*/  IMAD.WIDE R8, R27, 0x4, R8 ;  /* 0x000000041b087825 */ /* 0x004fce00078e0208 */
[----:B------:R-:W2:Y:S01]  /*0430*/  LDC.64 R20, c[0x0][0x3c0] ;  /* 0x0000f000ff147b82 */ /* 0x000ea20000000a00 */
[----:B------:R-:W-:Y:S04]  /*0440*/  STG.E desc[UR12][R8.64], R23 ;  /* 0x0000001708007986 */ /* 0x000fe8000c10190c */
[----:B------:R-:W4:Y:S01]  /*0450*/  LDG.E.64 R24, desc[UR12][R10.64] ;  /* 0x0000000c0a187981 */ /* 0x000f22000c1e1b00 */
[----:B------:R-:W-:Y:S02]  /*0460*/  IMAD.U32 R19, RZ, RZ, UR11 ;  /* 0x0000000bff137e24 */ /* 0x000fe4000f8e00ff */
[----:B---3--:R-:W-:-:S04]  /*0470*/  IMAD.WIDE R12, R27, 0x8, R12 ;  /* 0x000000081b0c7825 */ /* 0x008fc800078e020c */
[----:B-1----:R-:W-:-:S04]  /*0480*/  IMAD.WIDE R14, R27, 0x4, R6 ;  /* 0x000000041b0e7825 */ /* 0x002fc800078e0206 */
[----:B0-----:R-:W-:Y:S01]  /*0490*/  IMAD.WIDE.U32 R16, R19, 0x8, R16 ;  /* 0x0000000813107825 */ /* 0x001fe200078e0010 */
[----:B----4-:R0:W-:Y:S04]  /*04a0*/  STG.E.64 desc[UR12][R12.64], R24 ;  /* 0x000000180c007986 */ /* 0x0101e8000c101b0c */
[----:B------:R-:W-:Y:S04]  /*04b0*/  STG.E desc[UR12][R14.64], R23 ;  /* 0x000000170e007986 */ /* 0x000fe8000c10190c */
[----:B------:R-:W3:Y:S01]  /*04c0*/  LDG.E.64 R18, desc[UR12][R16.64] ;  /* 0x0000000c10127981 */ /* 0x000ee2000c1e1b00 */
[----:B--2---:R-:W-:Y:S01]  /*04d0*/  IMAD.WIDE R20, R27, 0x8, R20 ;  /* 0x000000081b147825 */ /* 0x004fe200078e0214 */
[----:B------:R-:W-:-:S04]  /*04e0*/  IADD3 R29, PT, PT, R23, 0x1, RZ ;  /* 0x00000001171d7810 */ /* 0x000fc80007ffe0ff */
[----:B---3--:R1:W-:Y:S04]  /*04f0*/  STG.E.64 desc[UR12][R20.64], R18 ;  /* 0x0000001214007986 */ /* 0x0083e8000c101b0c */
[----:B------:R-:W-:Y:S04]  /*0500*/  STG.E desc[UR12][R8.64+0x4], R29 ;  /* 0x0000041d08007986 */ /* 0x000fe8000c10190c */
[----:B------:R-:W2:Y:S04]  /*0510*/  LDG.E.64 R26, desc[UR12][R10.64+0x8] ;  /* 0x0000080c0a1a7981 */ /* 0x000ea8000c1e1b00 */
[----:B--2---:R-:W-:Y:S04]  /*0520*/  STG.E.64 desc[UR12][R12.64+0x8], R26 ;  /* 0x0000081a0c007986 */ /* 0x004fe8000c101b0c */
[----:B------:R2:W-:Y:S04]  /*0530*/  STG.E desc[UR12][R14.64+0x4], R29 ;  /* 0x0000041d0e007986 */ /* 0x0005e8000c10190c */
[----:B0-----:R-:W3:Y:S01]  /*0540*/  LDG.E.64 R24, desc[UR12][R16.64+0x8] ;  /* 0x0000080c10187981 */ /* 0x001ee2000c1e1b00 */
[----:B-1----:R-:W-:-:S03]  /*0550*/  VIADD R19, R23, 0x2 ;  /* 0x0000000217137836 */ /* 0x002fc60000000000 */
[----:B---3--:R-:W-:Y:S04]  /*0560*/  STG.E.64 desc[UR12][R20.64+0x8], R24 ;  /* 0x0000081814007986 */ /* 0x008fe8000c101b0c */
[----:B------:R-:W-:Y:S04]  /*0570*/  STG.E desc[UR12][R8.64+0x8], R19 ;  /* 0x0000081308007986 */ /* 0x000fe8000c10190c */
[----:B--2---:R-:W2:Y:S01]  /*0580*/  LDG.E.64 R28, desc[UR12][R10.64+0x10] ;  /* 0x0000100c0a1c7981 */ /* 0x004ea2000c1e1b00 */
[----:B------:R-:W-:-:S03]  /*0590*/  IADD3 R23, PT, PT, R23, 0x3, RZ ;  /* 0x0000000317177810 */ /* 0x000fc60007ffe0ff */
[----:B--2---:R-:W-:Y:S04]  /*05a0*/  STG.E.64 desc[UR12][R12.64+0x10], R28 ;  /* 0x0000101c0c007986 */ /* 0x004fe8000c101b0c */
[----:B------:R0:W-:Y:S04]  /*05b0*/  STG.E desc[UR12][R14.64+0x8], R19 ;  /* 0x000008130e007986 */ /* 0x0001e8000c10190c */
[----:B0-----:R-:W2:Y:S04]  /*05c0*/  LDG.E.64 R18, desc[UR12][R16.64+0x10] ;  /* 0x0000100c10127981 */ /* 0x001ea8000c1e1b00 */
[----:B--2---:R2:W-:Y:S04]  /*05d0*/  STG.E.64 desc[UR12][R20.64+0x10], R18 ;  /* 0x0000101214007986 */ /* 0x0045e8000c101b0c */
[----:B------:R2:W-:Y:S04]  /*05e0*/  STG.E desc[UR12][R8.64+0xc], R23 ;  /* 0x00000c1708007986 */ /* 0x0005e8000c10190c */
[----:B------:R-:W3:Y:S01]  /*05f0*/  LDG.E.64 R26, desc[UR12][R10.64+0x18] ;  /* 0x0000180c0a1a7981 */ /* 0x000ee2000c1e1b00 */
[----:B------:R-:W-:-:S03]  /*0600*/  UIADD3 UR5, UPT, UPT, UR5, 0x4, URZ ;  /* 0x0000000405057890 */ /* 0x000fc6000fffe0ff */
[----:B---3--:R2:W-:Y:S04]  /*0610*/  STG.E.64 desc[UR12][R12.64+0x18], R26 ;  /* 0x0000181a0c007986 */ /* 0x0085e8000c101b0c */
[----:B------:R2:W-:Y:S04]  /*0620*/  STG.E desc[UR12][R14.64+0xc], R23 ;  /* 0x00000c170e007986 */ /* 0x0005e8000c10190c */
[----:B------:R-:W3:Y:S01]  /*0630*/  LDG.E.64 R24, desc[UR12][R16.64+0x18] ;  /* 0x0000180c10187981 */ /* 0x000ee2000c1e1b00 */
[----:B------:R-:W-:-:S05]  /*0640*/  IMAD.U32 R28, RZ, RZ, UR5 ;  /* 0x00000005ff1c7e24 */ /* 0x000fca000f8e00ff */
[----:B------:R-:W-:Y:S01]  /*0650*/  ISETP.NE.AND P0, PT, R28, UR10, PT ;  /* 0x0000000a1c007c0c */ /* 0x000fe2000bf05270 */
[----:B---3--:R2:W-:-:S12]  /*0660*/  STG.E.64 desc[UR12][R20.64+0x18], R24 ;  /* 0x0000181814007986 */ /* 0x0085d8000c101b0c */
[----:B------:R-:W-:Y:S05]  /*0670*/  @P0 BRA `(.L_x_3) ;  /* 0xfffffffc00480947 */ /* 0x000fea000383ffff */
[----:B------:R-:W-:-:S07]  /*0680*/  MOV R10, UR10 ;  /* 0x0000000a000a7c02 */ /* 0x000fce0008000f00 */
.L_x_2:
[----:B------:R-:W-:-:S09]  /*0690*/  UISETP.NE.AND UP0, UPT, UR9, URZ, UPT ;  /* 0x000000ff0900728c */ /* 0x000fd2000bf05270 */
[----:B------:R-:W-:Y:S05]  /*06a0*/  BRA.U !UP0, `(.L_x_4) ;  /* 0x0000000108cc7547 */ /* 0x000fea000b800000 */
[----:B------:R-:W0:Y:S01]  /*06b0*/  LDC.64 R4, c[0x0][0x3a0] ;  /* 0x0000e800ff047b82 */ /* 0x000e220000000a00 */
[----:B--2---:R-:W-:Y:S01]  /*06c0*/  IADD3 R13, PT, PT, R10, UR18, RZ ;  /* 0x000000120a0d7c10 */ /* 0x004fe2000fffe0ff */
[--C-:B------:R-:W-:Y:S02]  /*06d0*/  IMAD.IADD R12, R22, 0x1, R10.reuse ;  /* 0x00000001160c7824 */ /* 0x100fe400078e020a */
[----:B------:R-:W-:-:S04]  /*06e0*/  IMAD.IADD R11, R3, 0x1, R10 ;  /* 0x00000001030b7824 */ /* 0x000fc800078e020a */
[----:B------:R-:W1:Y:S08]  /*06f0*/  LDC.64 R14, c[0x0][0x388] ;  /* 0x0000e200ff0e7b82 */ /* 0x000e700000000a00 */
[----:B------:R-:W2:Y:S01]  /*0700*/  LDC.64 R6, c[0x0][0x3a8] ;  /* 0x0000ea00ff067b82 */ /* 0x000ea20000000a00 */
[----:B0-----:R-:W-:-:S07]  /*0710*/  IMAD.WIDE R4, R12, 0x4, R4 ;  /* 0x000000040c047825 */ /* 0x001fce00078e0204 */
[----:B------:R-:W0:Y:S01]  /*0720*/  LDC.64 R8, c[0x0][0x3b8] ;  /* 0x0000ee00ff087b82 */ /* 0x000e220000000a00 */
[----:B------:R3:W-:Y:S01]  /*0730*/  STG.E desc[UR12][R4.64], R11 ;  /* 0x0000000b04007986 */ /* 0x0007e2000c10190c */
[----:B-1----:R-:W-:-:S06]  /*0740*/  IMAD.WIDE.U32 R14, R13, 0x8, R14 ;  /* 0x000000080d0e7825 */ /* 0x002fcc00078e000e */
[----:B------:R-:W1:Y:S01]  /*0750*/  LDC.64 R16, c[0x0][0x390] ;  /* 0x0000e400ff107b82 */ /* 0x000e620000000a00 */
[----:B------:R-:W4:Y:S01]  /*0760*/  LDG.E.64 R14, desc[UR12][R14.64] ;  /* 0x0000000c0e0e7981 */ /* 0x000f22000c1e1b00 */
[----:B--2---:R-:W-:-:S06]  /*0770*/  IMAD.WIDE R6, R12, 0x8, R6 ;  /* 0x000000080c067825 */ /* 0x004fcc00078e0206 */
[----:B------:R-:W2:Y:S01]  /*0780*/  LDC.64 R18, c[0x0][0x3c0] ;  /* 0x0000f000ff127b82 */ /* 0x000ea20000000a00 */
[----:B0-----:R-:W-:-:S04]  /*0790*/  IMAD.WIDE R8, R12, 0x4, R8 ;  /* 0x000000040c087825 */ /* 0x001fc800078e0208 */
[----:B-1----:R-:W-:Y:S01]  /*07a0*/  IMAD.WIDE.U32 R16, R13, 0x8, R16 ;  /* 0x000000080d107825 */ /* 0x002fe200078e0010 */
[----:B----4-:R3:W-:Y:S04]  /*07b0*/  STG.E.64 desc[UR12][R6.64], R14 ;  /* 0x0000000e06007986 */ /* 0x0107e8000c101b0c */
[----:B------:R3:W-:Y:S04]  /*07c0*/  STG.E desc[UR12][R8.64], R11 ;  /* 0x0000000b08007986 */ /* 0x0007e8000c10190c */
[----:B------:R-:W4:Y:S01]  /*07d0*/  LDG.E.64 R16, desc[UR12][R16.64] ;  /* 0x0000000c10107981 */ /* 0x000f22000c1e1b00 */
[----:B--2---:R-:W-:Y:S01]  /*07e0*/  IMAD.WIDE R12, R12, 0x8, R18 ;  /* 0x000000080c0c7825 */ /* 0x004fe200078e0212 */
[----:B------:R-:W-:-:S04]  /*07f0*/  MOV R18, UR9 ;  /* 0x0000000900127c02 */ /* 0x000fc80008000f00 */
[----:B------:R-:W-:Y:S01]  /*0800*/  ISETP.NE.AND P0, PT, R18, 0x1, PT ;  /* 0x000000011200780c */ /* 0x000fe20003f05270 */
[----:B----4-:R3:W-:-:S12]  /*0810*/  STG.E.64 desc[UR12][R12.64], R16 ;  /* 0x000000100c007986 */ /* 0x0107d8000c101b0c */
[----:B------:R-:W-:Y:S05]  /*0820*/  @!P0 BRA `(.L_x_4) ;  /* 0x00000000006c8947 */ /* 0x000fea0003800000 */
[----:B------:R-:W0:Y:S01]  /*0830*/  LDCU.64 UR16, c[0x0][0x388] ;  /* 0x00007100ff1077ac */ /* 0x000e220008000a00 */
[----:B------:R-:W-:Y:S01]  /*0840*/  IADD3 R10, P0, PT, R10, UR18, RZ ;  /* 0x000000120a0a7c10 */ /* 0x000fe2000ff1e0ff */
[----:B------:R-:W-:-:S03]  /*0850*/  VIADD R23, R11, 0x1 ;  /* 0x000000010b177836 */ /* 0x000fc60000000000 */
[C---:B---3--:R-:W-:Y:S01]  /*0860*/  SHF.L.U32 R14, R10.reuse, 0x3, RZ ;  /* 0x000000030a0e7819 */ /* 0x048fe200000006ff */
[----:B------:R-:W-:Y:S01]  /*0870*/  IMAD.X R15, RZ, RZ, RZ, P0 ;  /* 0x000000ffff0f7224 */ /* 0x000fe200000e06ff */
[----:B------:R1:W-:Y:S04]  /*0880*/  STG.E desc[UR12][R4.64+0x4], R23 ;  /* 0x0000041704007986 */ /* 0x0003e8000c10190c */
[----:B------:R-:W-:Y:S02]  /*0890*/  SHF.L.U64.HI R10, R10, 0x3, R15 ;  /* 0x000000030a0a7819 */ /* 0x000fe4000001020f */
[----:B0-----:R-:W-:-:S04]  /*08a0*/  IADD3 R16, P0, PT, R14, UR16, RZ ;  /* 0x000000100e107c10 */ /* 0x001fc8000ff1e0ff */
[----:B------:R-:W-:Y:S01]  /*08b0*/  IADD3.X R17, PT, PT, R10, UR17, RZ, P0, !PT ;  /* 0x000000110a117c10 */ /* 0x000fe200087fe4ff */
[----:B------:R-:W0:Y:S04]  /*08c0*/  LDCU.64 UR16, c[0x0][0x390] ;  /* 0x00007200ff1077ac */ /* 0x000e280008000a00 */
[----:B------:R-:W2:Y:S01]  /*08d0*/  LDG.E.64 R18, desc[UR12][R16.64+0x8] ;  /* 0x0000080c10127981 */ /* 0x000ea2000c1e1b00 */
[----:B0-----:R-:W-:-:S04]  /*08e0*/  IADD3 R14, P0, PT, R14, UR16, RZ ;  /* 0x000000100e0e7c10 */ /* 0x001fc8000ff1e0ff */
[----:B------:R-:W-:Y:S01]  /*08f0*/  IADD3.X R15, PT, PT, R10, UR17, RZ, P0, !PT ;  /* 0x000000110a0f7c10 */ /* 0x000fe200087fe4ff */
[----:B--2---:R1:W-:Y:S04]  /*0900*/  STG.E.64 desc[UR12][R6.64+0x8], R18 ;  /* 0x0000081206007986 */ /* 0x0043e8000c101b0c */
[----:B------:R1:W-:Y:S04]  /*0910*/  STG.E desc[UR12][R8.64+0x4], R23 ;  /* 0x0000041708007986 */ /* 0x0003e8000c10190c */
[----:B------:R-:W2:Y:S01]  /*0920*/  LDG.E.64 R20, desc[UR12][R14.64+0x8] ;  /* 0x0000080c0e147981 */ /* 0x000ea2000c1e1b00 */
[----:B------:R-:W-:-:S04]  /*0930*/  MOV R10, UR9 ;  /* 0x00000009000a7c02 */ /* 0x000fc80008000f00 */
[----:B------:R-:W-:Y:S01]  /*0940*/  ISETP.NE.AND P0, PT, R10, 0x2, PT ;  /* 0x000000020a00780c */ /* 0x000fe20003f05270 */
[----:B--2---:R1:W-:-:S12]  /*0950*/  STG.E.64 desc[UR12][R12.64+0x8], R20 ;  /* 0x000008140c007986 */ /* 0x0043d8000c101b0c */
[----:B------:R-:W-:Y:S05]  /*0960*/  @!P0 BRA `(.L_x_4) ;  /* 0x00000000001c8947 */ /* 0x000fea0003800000 */
[----:B------:R-:W-:-:S05]  /*0970*/  VIADD R11, R11, 0x2 ;  /* 0x000000020b0b7836 */ /* 0x000fca0000000000 */
[----:B------:R0:W-:Y:S04]  /*0980*/  STG.E desc[UR12][R4.64+0x8], R11 ;  /* 0x0000080b04007986 */ /* 0x0001e8000c10190c */
[----:B------:R-:W2:Y:S04]  /*0990*/  LDG.E.64 R16, desc[UR12][R16.64+0x10] ;  /* 0x0000100c10107981 */ /* 0x000ea8000c1e1b00 */
[----:B--2---:R0:W-:Y:S04]  /*09a0*/  STG.E.64 desc[UR12][R6.64+0x10], R16 ;  /* 0x0000101006007986 */ /* 0x0041e8000c101b0c */
[----:B------:R0:W-:Y:S04]  /*09b0*/  STG.E desc[UR12][R8.64+0x8], R11 ;  /* 0x0000080b08007986 */ /* 0x0001e8000c10190c */
[----:B------:R-:W2:Y:S04]  /*09c0*/  LDG.E.64 R14, desc[UR12][R14.64+0x10] ;  /* 0x0000100c0e0e7981 */ /* 0x000ea8000c1e1b00 */
[----:B--2---:R0:W-:Y:S02]  /*09d0*/  STG.E.64 desc[UR12][R12.64+0x10], R14 ;  /* 0x0000100e0c007986 */ /* 0x0041e4000c101b0c */
.L_x_4:
[----:B------:R-:W-:-:S04]  /*09e0*/  UIADD3 UR4, UPT, UPT, UR4, 0x1, URZ ;  /* 0x0000000104047890 */ /* 0x000fc8000fffe0ff */
[----:B------:R-:W-:-:S09]  /*09f0*/  UISETP.NE.AND UP0, UPT, UR4, UR8, UPT ;  /* 0x000000080400728c */ /* 0x000fd2000bf05270 */
[----:B------:R-:W-:Y:S05]  /*0a00*/  BRA.U UP0, `(.L_x_5) ;  /* 0xfffffff900447547 */ /* 0x000fea000b83ffff */
[----:B------:R-:W-:-:S05]  /*0a10*/  UMOV UR4, URZ ;  /* 0x000000ff00047c82 */ /* 0x000fca0008000000 */
.L_x_9:
[----:B------:R-:W-:Y:S01]  /*0a20*/  UISETP.GE.AND UP0, UPT, UR6, 0x4, UPT ;  /* 0x000000040600788c */ /* 0x000fe2000bf06270 */
[----:B0123--:R-:W-:Y:S01]  /*0a30*/  HFMA2 R13, -RZ, RZ, 0, 0 ;  /* 0x00000000ff0d7431 */ /* 0x00ffe200000001ff */
[----:B------:R-:W-:-:S07]  /*0a40*/  UIMAD UR16, UR6, UR4, UR7 ;  /* 0x00000004061072a4 */ /* 0x000fce000f8e0207 */
[----:B------:R-:W-:Y:S05]  /*0a50*/  BRA.U !UP0, `(.L_x_6) ;  /* 0x0000000108d87547 */ /* 0x000fea000b800000 */
[----:B------:R-:W0:Y:S01]  /*0a60*/  LDC.64 R4, c[0x0][0x388] ;  /* 0x0000e200ff047b82 */ /* 0x000e220000000a00 */
[----:B------:R-:W-:Y:S01]  /*0a70*/  MOV R10, UR6 ;  /* 0x00000006000a7c02 */ /* 0x000fe20008000f00 */
[----:B------:R-:W-:Y:S01]  /*0a80*/  VIADD R3, R2, UR7 ;  /* 0x0000000702037c36 */ /* 0x000fe20008000000 */
[----:B------:R-:W-:-:S03]  /*0a90*/  UMOV UR5, URZ ;  /* 0x000000ff00057c82 */ /* 0x000fc60008000000 */
[----:B------:R-:W-:Y:S02]  /*0aa0*/  IMAD R3, R10, UR4, R3 ;  /* 0x000000040a037c24 */ /* 0x000fe4000f8e0203 */
[----:B------:R-:W1:Y:S08]  /*0ab0*/  LDC.64 R6, c[0x0][0x3b8] ;  /* 0x0000ee00ff067b82 */ /* 0x000e700000000a00 */
[----:B------:R-:W2:Y:S02]  /*0ac0*/  LDC.64 R8, c[0x0][0x390] ;  /* 0x0000e400ff087b82 */ /* 0x000ea40000000a00 */
.L_x_7:
[----:B---3--:R-:W3:Y:S01]  /*0ad0*/  LDC.64 R10, c[0x0][0x3a0] ;  /* 0x0000e800ff0a7b82 */ /* 0x008ee20000000a00 */
[----:B------:R-:W-:Y:S02]  /*0ae0*/  UIADD3 UR11, UPT, UPT, UR16, UR5, URZ ;  /* 0x00000005100b7290 */ /* 0x000fe4000fffe0ff */
[----:B------:R-:W-:Y:S01]  /*0af0*/  IADD3 R27, PT, PT, R3, UR5, RZ ;  /* 0x00000005031b7c10 */ /* 0x000fe2000fffe0ff */
[----:B------:R-:W-:-:S03]  /*0b00*/  IMAD.U32 R25, RZ, RZ, UR5 ;  /* 0x00000005ff197e24 */ /* 0x000fc6000f8e00ff */
[----:B------:R-:W-:Y:S01]  /*0b10*/  IMAD.U32 R13, RZ, RZ, UR11 ;  /* 0x0000000bff0d7e24 */ /* 0x000fe2000f8e00ff */
[----:B------:R-:W4:Y:S01]  /*0b20*/  LDC.64 R14, c[0x0][0x3a8] ;  /* 0x0000ea00ff0e7b82 */ /* 0x000f220000000a00 */
[----:B------:R-:W-:Y:S02]  /*0b30*/  IMAD R25, R0, UR6, R25 ;  /* 0x0000000600197c24 */ /* 0x000fe4000f8e0219 */
[----:B0-----:R-:W-:-:S05]  /*0b40*/  IMAD.WIDE.U32 R12, R13, 0x8, R4 ;  /* 0x000000080d0c7825 */ /* 0x001fca00078e0004 */
[----:B------:R-:W0:Y:S01]  /*0b50*/  LDC.64 R22, c[0x0][0x3c0] ;  /* 0x0000f000ff167b82 */ /* 0x000e220000000a00 */
[----:B---3--:R-:W-:-:S05]  /*0b60*/  IMAD.WIDE R10, R27, 0x4, R10 ;  /* 0x000000041b0a7825 */ /* 0x008fca00078e020a */
[----:B------:R-:W-:Y:S04]  /*0b70*/  STG.E desc[UR12][R10.64], R25 ;  /* 0x000000190a007986 */ /* 0x000fe8000c10190c */
[----:B------:R-:W3:Y:S01]  /*0b80*/  LDG.E.64 R28, desc[UR12][R12.64] ;  /* 0x0000000c0c1c7981 */ /* 0x000ee2000c1e1b00 */
[----:B------:R-:W-:Y:S01]  /*0b90*/  MOV R19, UR11 ;  /* 0x0000000b00137c02 */ /* 0x000fe20008000f00 */
[----:B----4-:R-:W-:-:S04]  /*0ba0*/  IMAD.WIDE R14, R27, 0x8, R14 ;  /* 0x000000081b0e7825 */ /* 0x010fc800078e020e */
[----:B-1----:R-:W-:-:S04]  /*0bb0*/  IMAD.WIDE R16, R27, 0x4, R6 ;  /* 0x000000041b107825 */ /* 0x002fc800078e0206 */
[----:B--2---:R-:W-:Y:S01]  /*0bc0*/  IMAD.WIDE.U32 R18, R19, 0x8, R8 ;  /* 0x0000000813127825 */ /* 0x004fe200078e0008 */
[----:B---3--:R1:W-:Y:S04]  /*0bd0*/  STG.E.64 desc[UR12][R14.64], R28 ;  /* 0x0000001c0e007986 */ /* 0x0083e8000c101b0c */
[----:B------:R-:W-:Y:S04]  /*0be0*/  STG.E desc[UR12][R16.64], R25 ;  /* 0x0000001910007986 */ /* 0x000fe8000c10190c */
[----:B------:R-:W2:Y:S01]  /*0bf0*/  LDG.E.64 R20, desc[UR12][R18.64] ;  /* 0x0000000c12147981 */ /* 0x000ea2000c1e1b00 */
[----:B0-----:R-:W-:-:S04]  /*0c00*/  IMAD.WIDE R22, R27, 0x8, R22 ;  /* 0x000000081b167825 */ /* 0x001fc800078e0216 */
[C---:B------:R-:W-:Y:S01]  /*0c10*/  VIADD R24, R25.reuse, 0x1 ;  /* 0x0000000119187836 */ /* 0x040fe20000000000 */
[----:B--2---:R-:W-:Y:S04]  /*0c20*/  STG.E.64 desc[UR12][R22.64], R20 ;  /* 0x0000001416007986 */ /* 0x004fe8000c101b0c */
[----:B------:R-:W-:Y:S04]  /*0c30*/  STG.E desc[UR12][R10.64+0x4], R24 ;  /* 0x000004180a007986 */ /* 0x000fe8000c10190c */
[----:B------:R-:W2:Y:S04]  /*0c40*/  LDG.E.64 R26, desc[UR12][R12.64+0x8] ;  /* 0x0000080c0c1a7981 */ /* 0x000ea8000c1e1b00 */
[----:B--2---:R0:W-:Y:S04]  /*0c50*/  STG.E.64 desc[UR12][R14.64+0x8], R26 ;  /* 0x0000081a0e007986 */ /* 0x0041e8000c101b0c */
[----:B------:R-:W-:Y:S04]  /*0c60*/  STG.E desc[UR12][R16.64+0x4], R24 ;  /* 0x0000041810007986 */ /* 0x000fe8000c10190c */
[----:B-1----:R-:W2:Y:S01]  /*0c70*/  LDG.E.64 R28, desc[UR12][R18.64+0x8] ;  /* 0x0000080c121c7981 */ /* 0x002ea2000c1e1b00 */
[----:B0-----:R-:W-:-:S03]  /*0c80*/  IADD3 R27, PT, PT, R25, 0x2, RZ ;  /* 0x00000002191b7810 */ /* 0x001fc60007ffe0ff */
[----:B--2---:R-:W-:Y:S04]  /*0c90*/  STG.E.64 desc[UR12][R22.64+0x8], R28 ;  /* 0x0000081c16007986 */ /* 0x004fe8000c101b0c */
[----:B------:R-:W-:Y:S04]  /*0ca0*/  STG.E desc[UR12][R10.64+0x8], R27 ;  /* 0x0000081b0a007986 */ /* 0x000fe8000c10190c */
[----:B------:R-:W2:Y:S04]  /*0cb0*/  LDG.E.64 R20, desc[UR12][R12.64+0x10] ;  /* 0x0000100c0c147981 */ /* 0x000ea8000c1e1b00 */
[----:B--2---:R0:W-:Y:S04]  /*0cc0*/  STG.E.64 desc[UR12][R14.64+0x10], R20 ;  /* 0x000010140e007986 */ /* 0x0041e8000c101b0c */
[----:B------:R1:W-:Y:S04]  /*0cd0*/  STG.E desc[UR12][R16.64+0x8], R27 ;  /* 0x0000081b10007986 */ /* 0x0003e8000c10190c */
[----:B0-----:R-:W2:Y:S01]  /*0ce0*/  LDG.E.64 R20, desc[UR12][R18.64+0x10] ;  /* 0x0000100c12147981 */ /* 0x001ea2000c1e1b00 */
[----:B------:R-:W-:-:S03]  /*0cf0*/  VIADD R29, R25, 0x3 ;  /* 0x00000003191d7836 */ /* 0x000fc60000000000 */
[----:B--2---:R3:W-:Y:S04]  /*0d00*/  STG.E.64 desc[UR12][R22.64+0x10], R20 ;  /* 0x0000101416007986 */ /* 0x0047e8000c101b0c */
[----:B------:R3:W-:Y:S04]  /*0d10*/  STG.E desc[UR12][R10.64+0xc], R29 ;  /* 0x00000c1d0a007986 */ /* 0x0007e8000c10190c */
[----:B------:R-:W2:Y:S01]  /*0d20*/  LDG.E.64 R24, desc[UR12][R12.64+0x18] ;  /* 0x0000180c0c187981 */ /* 0x000ea2000c1e1b00 */
[----:B------:R-:W-:-:S03]  /*0d30*/  UIADD3 UR5, UPT, UPT, UR5, 0x4, URZ ;  /* 0x0000000405057890 */ /* 0x000fc6000fffe0ff */
[----:B--2---:R3:W-:Y:S04]  /*0d40*/  STG.E.64 desc[UR12][R14.64+0x18], R24 ;  /* 0x000018180e007986 */ /* 0x0047e8000c101b0c */
[----:B------:R3:W-:Y:S04]  /*0d50*/  STG.E desc[UR12][R16.64+0xc], R29 ;  /* 0x00000c1d10007986 */ /* 0x0007e8000c10190c */
[----:B-1----:R-:W2:Y:S01]  /*0d60*/  LDG.E.64 R26, desc[UR12][R18.64+0x18] ;  /* 0x0000180c121a7981 */ /* 0x002ea2000c1e1b00 */
[----:B------:R-:W-:-:S04]  /*0d70*/  MOV R28, UR5 ;  /* 0x00000005001c7c02 */ /* 0x000fc80008000f00 */
[----:B------:R-:W-:Y:S01]  /*0d80*/  ISETP.NE.AND P0, PT, R28, UR10, PT ;  /* 0x0000000a1c007c0c */ /* 0x000fe2000bf05270 */
[----:B--2---:R3:W-:-:S12]  /*0d90*/  STG.E.64 desc[UR12][R22.64+0x18], R26 ;  /* 0x0000181a16007986 */ /* 0x0047d8000c101b0c */
[----:B------:R-:W-:Y:S05]  /*0da0*/  @P0 BRA `(.L_x_7) ;  /* 0xfffffffc00480947 */ /* 0x000fea000383ffff */
[----:B------:R-:W-:-:S07]  /*0db0*/  IMAD.U32 R13, RZ, RZ, UR10 ;  /* 0x0000000aff0d7e24 */ /* 0x000fce000f8e00ff */
.L_x_6:
[----:B------:R-:W-:-:S09]  /*0dc0*/  UISETP.NE.AND UP0, UPT, UR9, URZ, UPT ;  /* 0x000000ff0900728c */ /* 0x000fd2000bf05270 */
[----:B------:R-:W-:Y:S05]  /*0dd0*/  BRA.U !UP0, `(.L_x_8) ;  /* 0x0000000108d87547 */ /* 0x000fea000b800000 */
[----:B------:R-:W0:Y:S01]  /*0de0*/  LDC.64 R4, c[0x0][0x3a0] ;  /* 0x0000e800ff047b82 */ /* 0x000e220000000a00 */
[----:B------:R-:W-:Y:S01]  /*0df0*/  IADD3 R3, PT, PT, R2, UR7, RZ ;  /* 0x0000000702037c10 */ /* 0x000fe2000fffe0ff */
[----:B---3--:R-:W-:Y:S01]  /*0e00*/  IMAD.U32 R10, RZ, RZ, UR6 ;  /* 0x00000006ff0a7e24 */ /* 0x008fe2000f8e00ff */
[----:B------:R-:W-:-:S03]  /*0e10*/  IADD3 R11, PT, PT, R13, UR16, RZ ;  /* 0x000000100d0b7c10 */ /* 0x000fc6000fffe0ff */
[----:B------:R-:W-:Y:S02]  /*0e20*/  IMAD R10, R10, UR4, R3 ;  /* 0x000000040a0a7c24 */ /* 0x000fe4000f8e0203 */
[----:B------:R-:W1:Y:S01]  /*0e30*/  LDC.64 R14, c[0x0][0x388] ;  /* 0x0000e200ff0e7b82 */ /* 0x000e620000000a00 */
[----:B------:R-:W-:Y:S02]  /*0e40*/  IMAD R3, R0, UR6, R13 ;  /* 0x0000000600037c24 */ /* 0x000fe4000f8e020d */
[----:B------:R-:W-:-:S05]  /*0e50*/  IADD3 R10, PT, PT, R13, R10, RZ ;  /* 0x0000000a0d0a7210 */ /* 0x000fca0007ffe0ff */
[----:B------:R-:W2:Y:S01]  /*0e60*/  LDC.64 R6, c[0x0][0x3a8] ;  /* 0x0000ea00ff067b82 */ /* 0x000ea20000000a00 */
[----:B0-----:R-:W-:-:S07]  /*0e70*/  IMAD.WIDE R4, R10, 0x4, R4 ;  /* 0x000000040a047825 */ /* 0x001fce00078e0204 */
[----:B------:R-:W0:Y:S01]  /*0e80*/  LDC.64 R8, c[0x0][0x3b8] ;  /* 0x0000ee00ff087b82 */ /* 0x000e220000000a00 */
[----:B------:R4:W-:Y:S01]  /*0e90*/  STG.E desc[UR12][R4.64], R3 ;  /* 0x0000000304007986 */ /* 0x0009e2000c10190c */
[----:B-1----:R-:W-:-:S06]  /*0ea0*/  IMAD.WIDE.U32 R14, R11, 0x8, R14 ;  /* 0x000000080b0e7825 */ /* 0x002fcc00078e000e */
[----:B------:R-:W1:Y:S01]  /*0eb0*/  LDC.64 R16, c[0x0][0x390] ;  /* 0x0000e400ff107b82 */ /* 0x000e620000000a00 */
[----:B------:R-:W3:Y:S01]  /*0ec0*/  LDG.E.64 R14, desc[UR12][R14.64] ;  /* 0x0000000c0e0e7981 */ /* 0x000ee2000c1e1b00 */
[----:B--2---:R-:W-:-:S06]  /*0ed0*/  IMAD.WIDE R6, R10, 0x8, R6 ;  /* 0x000000080a067825 */ /* 0x004fcc00078e0206 */
[----:B------:R-:W2:Y:S01]  /*0ee0*/  LDC.64 R18, c[0x0][0x3c0] ;  /* 0x0000f000ff127b82 */ /* 0x000ea20000000a00 */
[----:B0-----:R-:W-:-:S04]  /*0ef0*/  IMAD.WIDE R8, R10, 0x4, R8 ;  /* 0x000000040a087825 */ /* 0x001fc800078e0208 */
[----:B-1----:R-:W-:Y:S01]  /*0f00*/  IMAD.WIDE.U32 R16, R11, 0x8, R16 ;  /* 0x000000080b107825 */ /* 0x002fe200078e0010 */
[----:B---3--:R4:W-:Y:S04]  /*0f10*/  STG.E.64 desc[UR12][R6.64], R14 ;  /* 0x0000000e06007986 */ /* 0x0089e8000c101b0c */
[----:B------:R4:W-:Y:S04]  /*0f20*/  STG.E desc[UR12][R8.64], R3 ;  /* 0x0000000308007986 */ /* 0x0009e8000c10190c */
[----:B------:R-:W3:Y:S01]  /*0f30*/  LDG.E.64 R16, desc[UR12][R16.64] ;  /* 0x0000000c10107981 */ /* 0x000ee2000c1e1b00 */
[----:B--2---:R-:W-:-:S04]  /*0f40*/  IMAD.WIDE R10, R10, 0x8, R18 ;  /* 0x000000080a0a7825 */ /* 0x004fc800078e0212 */
[----:B------:R-:W-:-:S05]  /*0f50*/  IMAD.U32 R12, RZ, RZ, UR9 ;  /* 0x00000009ff0c7e24 */ /* 0x000fca000f8e00ff */
[----:B------:R-:W-:Y:S01]  /*0f60*/  ISETP.NE.AND P0, PT, R12, 0x1, PT ;  /* 0x000000010c00780c */ /* 0x000fe20003f05270 */
[----:B---3--:R4:W-:-:S12]  /*0f70*/  STG.E.64 desc[UR12][R10.64], R16 ;  /* 0x000000100a007986 */ /* 0x0089d8000c101b0c */
[----:B------:R-:W-:Y:S05]  /*0f80*/  @!P0 BRA `(.L_x_8) ;  /* 0x00000000006c8947 */ /* 0x000fea0003800000 */
[----:B------:R-:W0:Y:S01]  /*0f90*/  LDCU.64 UR18, c[0x0][0x388] ;  /* 0x00007100ff1277ac */ /* 0x000e220008000a00 */
[----:B------:R-:W-:Y:S01]  /*0fa0*/  IADD3 R13, P0, PT, R13, UR16, RZ ;  /* 0x000000100d0d7c10 */ /* 0x000fe2000ff1e0ff */
[----:B------:R-:W-:Y:S01]  /*0fb0*/  VIADD R21, R3, 0x1 ;  /* 0x0000000103157836 */ /* 0x000fe20000000000 */
[----:B------:R-:W1:Y:S02]  /*0fc0*/  LDCU.64 UR16, c[0x0][0x390] ;  /* 0x00007200ff1077ac */ /* 0x000e640008000a00 */
[----:B----4-:R-:W-:Y:S02]  /*0fd0*/  IADD3.X R14, PT, PT, RZ, RZ, RZ, P0, !PT ;  /* 0x000000ffff0e7210 */ /* 0x010fe400007fe4ff */
[C---:B------:R-:W-:Y:S01]  /*0fe0*/  SHF.L.U32 R12, R13.reuse, 0x3, RZ ;  /* 0x000000030d0c7819 */ /* 0x040fe200000006ff */
[----:B------:R2:W-:Y:S01]  /*0ff0*/  STG.E desc[UR12][R4.64+0x4], R21 ;  /* 0x0000041504007986 */ /* 0x0005e2000c10190c */
[----:B------:R-:W-:Y:S02]  /*1000*/  SHF.L.U64.HI R13, R13, 0x3, R14 ;  /* 0x000000030d0d7819 */ /* 0x000fe4000001020e */
[----:B0-----:R-:W-:-:S04]  /*1010*/  IADD3 R14, P0, PT, R12, UR18, RZ ;  /* 0x000000120c0e7c10 */ /* 0x001fc8000ff1e0ff */
[----:B------:R-:W-:-:S05]  /*1020*/  IADD3.X R15, PT, PT, R13, UR19, RZ, P0, !PT ;  /* 0x000000130d0f7c10 */ /* 0x000fca00087fe4ff */
[----:B------:R-:W3:Y:S01]  /*1030*/  LDG.E.64 R16, desc[UR12][R14.64+0x8] ;  /* 0x0000080c0e107981 */ /* 0x000ee2000c1e1b00 */
[----:B-1----:R-:W-:-:S04]  /*1040*/  IADD3 R12, P0, PT, R12, UR16, RZ ;  /* 0x000000100c0c7c10 */ /* 0x002fc8000ff1e0ff */
[----:B------:R-:W-:Y:S01]  /*1050*/  IADD3.X R13, PT, PT, R13, UR17, RZ, P0, !PT ;  /* 0x000000110d0d7c10 */ /* 0x000fe200087fe4ff */
[----:B---3--:R2:W-:Y:S04]  /*1060*/  STG.E.64 desc[UR12][R6.64+0x8], R16 ;  /* 0x0000081006007986 */ /* 0x0085e8000c101b0c */
[----:B------:R2:W-:Y:S04]  /*1070*/  STG.E desc[UR12][R8.64+0x4], R21 ;  /* 0x0000041508007986 */ /* 0x0005e8000c10190c */
[----:B------:R-:W3:Y:S01]  /*1080*/  LDG.E.64 R18, desc[UR12][R12.64+0x8] ;  /* 0x0000080c0c127981 */ /* 0x000ee2000c1e1b00 */
[----:B------:R-:W-:-:S04]  /*1090*/  MOV R20, UR9 ;  /* 0x0000000900147c02 */ /* 0x000fc80008000f00 */
[----:B------:R-:W-:Y:S01]  /*10a0*/  ISETP.NE.AND P0, PT, R20, 0x2, PT ;  /* 0x000000021400780c */ /* 0x000fe20003f05270 */
[----:B---3--:R2:W-:-:S12]  /*10b0*/  STG.E.64 desc[UR12][R10.64+0x8], R18 ;  /* 0x000008120a007986 */ /* 0x0085d8000c101b0c */
[----:B------:R-:W-:Y:S05]  /*10c0*/  @!P0 BRA `(.L_x_8) ;  /* 0x00000000001c8947 */ /* 0x000fea0003800000 */
[----:B------:R-:W-:-:S05]  /*10d0*/  IADD3 R3, PT, PT, R3, 0x2, RZ ;  /* 0x0000000203037810 */ /* 0x000fca0007ffe0ff */
[----:B------:R0:W-:Y:S04]  /*10e0*/  STG.E desc[UR12][R4.64+0x8], R3 ;  /* 0x0000080304007986 */ /* 0x0001e8000c10190c */
[----:B------:R-:W3:Y:S04]  /*10f0*/  LDG.E.64 R14, desc[UR12][R14.64+0x10] ;  /* 0x0000100c0e0e7981 */ /* 0x000ee8000c1e1b00 */
[----:B---3--:R0:W-:Y:S04]  /*1100*/  STG.E.64 desc[UR12][R6.64+0x10], R14 ;  /* 0x0000100e06007986 */ /* 0x0081e8000c101b0c */
[----:B------:R0:W-:Y:S04]  /*1110*/  STG.E desc[UR12][R8.64+0x8], R3 ;  /* 0x0000080308007986 */ /* 0x0001e8000c10190c */
[----:B------:R-:W3:Y:S04]  /*1120*/  LDG.E.64 R12, desc[UR12][R12.64+0x10] ;  /* 0x0000100c0c0c7981 */ /* 0x000ee8000c1e1b00 */
[----:B---3--:R0:W-:Y:S02]  /*1130*/  STG.E.64 desc[UR12][R10.64+0x10], R12 ;  /* 0x0000100c0a007986 */ /* 0x0081e4000c101b0c */
.L_x_8:
[----:B0---4-:R-:W-:-:S05]  /*1140*/  IMAD.U32 R3, RZ, RZ, UR4 ;  /* 0x00000004ff037e24 */ /* 0x011fca000f8e00ff */
[----:B------:R-:W-:-:S04]  /*1150*/  IADD3 R3, PT, PT, R3, 0x1, RZ ;  /* 0x0000000103037810 */ /* 0x000fc80007ffe0ff */
[C---:B------:R-:W-:Y:S02]  /*1160*/  ISETP.NE.AND P0, PT, R3.reuse, UR8, PT ;  /* 0x0000000803007c0c */ /* 0x040fe4000bf05270 */
[----:B------:R-:W-:-:S11]  /*1170*/  R2UR UR4, R3 ;  /* 0x00000000030472ca */ /* 0x000fd600000e0000 */
[----:B------:R-:W-:Y:S05]  /*1180*/  @P0 BRA `(.L_x_9) ;  /* 0xfffffff800240947 */ /* 0x000fea000383ffff */
[----:B--23--:R-:W0:Y:S01]  /*1190*/  LDC R11, c[0x0][0x380] ;  /* 0x0000e000ff0b7b82 */ /* 0x00ce220000000800 */
[----:B------:R-:W-:Y:S01]  /*11a0*/  IADD3 R3, PT, PT, R0, 0x1, RZ ;  /* 0x0000000100037810 */ /* 0x000fe20007ffe0ff */
[----:B------:R-:W-:-:S03]  /*11b0*/  UMOV UR4, URZ ;  /* 0x000000ff00047c82 */ /* 0x000fc60008000000 */
[----:B------:R-:W-:Y:S02]  /*11c0*/  IABS R10, R3 ;  /* 0x00000003000a7213 */ /* 0x000fe40000000000 */
[----:B------:R-:W-:Y:S02]  /*11d0*/  ISETP.GE.AND P1, PT, R3, RZ, PT ;  /* 0x000000ff0300720c */ /* 0x000fe40003f26270 */
[----:B0-----:R-:W-:Y:S02]  /*11e0*/  IABS R7, R11 ;  /* 0x0000000b00077213 */ /* 0x001fe40000000000 */
[----:B------:R-:W-:Y:S02]  /*11f0*/  ISETP.NE.AND P2, PT, R11, RZ, PT ;  /* 0x000000ff0b00720c */ /* 0x000fe40003f45270 */
[----:B------:R-:W0:Y:S08]  /*1200*/  I2F.RP R6, R7 ;  /* 0x0000000700067306 */ /* 0x000e300000209400 */
[----:B0-----:R-:W0:Y:S02]  /*1210*/  MUFU.RCP R6, R6 ;  /* 0x0000000600067308 */ /* 0x001e240000001000 */
[----:B0-----:R-:W-:-:S06]  /*1220*/  IADD3 R8, PT, PT, R6, 0xffffffe, RZ ;  /* 0x0ffffffe06087810 */ /* 0x001fcc0007ffe0ff */
[----:B------:R-:W0:Y:S02]  /*1230*/  F2I.FTZ.U32.TRUNC.NTZ R5, R8 ;  /* 0x0000000800057305 */ /* 0x000e24000021f000 */
[----:B0-----:R-:W-:-:S04]  /*1240*/  IMAD.MOV R4, RZ, RZ, -R5 ;  /* 0x000000ffff047224 */ /* 0x001fc800078e0a05 */
[----:B------:R-:W-:Y:S01]  /*1250*/  IMAD R9, R4, R7, RZ ;  /* 0x0000000704097224 */ /* 0x000fe200078e02ff */
[----:B------:R-:W-:-:S05]  /*1260*/  MOV R4, RZ ;  /* 0x000000ff00047202 */ /* 0x000fca0000000f00 */
[----:B------:R-:W-:-:S04]  /*1270*/  IMAD.HI.U32 R4, R5, R9, R4 ;  /* 0x0000000905047227 */ /* 0x000fc800078e0004 */
[----:B------:R-:W-:-:S04]  /*1280*/  IMAD.MOV.U32 R5, RZ, RZ, R10 ;  /* 0x000000ffff057224 */ /* 0x000fc800078e000a */
[----:B------:R-:W-:-:S05]  /*1290*/  IMAD.HI.U32 R4, R4, R5, RZ ;  /* 0x0000000504047227 */ /* 0x000fca00078e00ff */
[----:B------:R-:W-:-:S05]  /*12a0*/  IADD3 R4, PT, PT, -R4, RZ, RZ ;  /* 0x000000ff04047210 */ /* 0x000fca0007ffe1ff */
[----:B------:R-:W-:-:S05]  /*12b0*/  IMAD R4, R7, R4, R5 ;  /* 0x0000000407047224 */ /* 0x000fca00078e0205 */
[----:B------:R-:W-:-:S13]  /*12c0*/  ISETP.GT.U32.AND P0, PT, R7, R4, PT ;  /* 0x000000040700720c */ /* 0x000fda0003f04070 */
[----:B------:R-:W-:-:S04]  /*12d0*/  @!P0 IADD3 R4, PT, PT, R4, -R7, RZ ;  /* 0x8000000704048210 */ /* 0x000fc80007ffe0ff */
[----:B------:R-:W-:-:S13]  /*12e0*/  ISETP.GT.U32.AND P0, PT, R7, R4, PT ;  /* 0x000000040700720c */ /* 0x000fda0003f04070 */
[----:B------:R-:W-:-:S05]  /*12f0*/  @!P0 IMAD.IADD R4, R4, 0x1, -R7 ;  /* 0x0000000104048824 */ /* 0x000fca00078e0a07 */
[----:B------:R-:W-:Y:S02]  /*1300*/  @!P1 IADD3 R4, PT, PT, -R4, RZ, RZ ;  /* 0x000000ff04049210 */ /* 0x000fe40007ffe1ff */
[----:B------:R-:W-:-:S05]  /*1310*/  @!P2 LOP3.LUT R4, RZ, R11, RZ, 0x33, !PT ;  /* 0x0000000bff04a212 */ /* 0x000fca00078e33ff */
[----:B------:R-:W-:-:S07]  /*1320*/  IMAD R3, R4, UR6, RZ ;  /* 0x0000000604037c24 */ /* 0x000fce000f8e02ff */
.L_x_13:
[----:B0-----:R-:W0:Y:S01]  /*1330*/  LDCU UR10, c[0x0][0x384] ;  /* 0x00007080ff0a77ac */ /* 0x001e220008000800 */
[----:B------:R-:W-:Y:S01]  /*1340*/  HFMA2 R10, -RZ, RZ, 0, 0 ;  /* 0x00000000ff0a7431 */ /* 0x000fe200000001ff */
[----:B------:R-:W-:Y:S02]  /*1350*/  UISETP.GE.AND UP0, UPT, UR6, 0x4, UPT ;  /* 0x000000040600788c */ /* 0x000fe4000bf06270 */
[----:B0-----:R-:W-:-:S04]  /*1360*/  ULEA UR5, UR10, UR4, 0x2 ;  /* 0x000000040a057291 */ /* 0x001fc8000f8e10ff */
[----:B------:R-:W-:-:S03]  /*1370*/  UIMAD UR5, UR6, UR5, URZ ;  /* 0x00000005060572a4 */ /* 0x000fc6000f8e02ff */
[----:B-12-4-:R-:W-:Y:S09]  /*1380*/  BRA.U !UP0, `(.L_x_10) ;  /* 0x0000000108dc7547 */ /* 0x016ff2000b800000 */
[----:B------:R-:W0:Y:S01]  /*1390*/  LDC.64 R4, c[0x0][0x388] ;  /* 0x0000e200ff047b82 */ /* 0x000e220000000a00 */
[----:B------:R-:W-:Y:S01]  /*13a0*/  USHF.L.U32 UR7, UR4, 0x1, URZ ;  /* 0x0000000104077899 */ /* 0x000fe200080006ff */
[----:B------:R-:W-:Y:S01]  /*13b0*/  LEA R6, R0, 0x8, 0x2 ;  /* 0x0000000800067811 */ /* 0x000fe200078e10ff */
[----:B------:R-:W-:Y:S01]  /*13c0*/  ULOP3.LUT UR11, UR8, 0x7ffffffc, URZ, 0xc0, !UPT ;  /* 0x7ffffffc080b7892 */ /* 0x000fe2000f8ec0ff */
[----:B------:R-:W-:Y:S02]  /*13d0*/  IADD3 R19, PT, PT, R3, 0x3, RZ ;  /* 0x0000000303137810 */ /* 0x000fe40007ffe0ff */
[----:B------:R-:W-:Y:S01]  /*13e0*/  MOV R21, UR5 ;  /* 0x0000000500157c02 */ /* 0x000fe20008000f00 */
[----:B------:R-:W-:Y:S01]  /*13f0*/  IMAD.U32 R7, RZ, RZ, UR7 ;  /* 0x00000007ff077e24 */ /* 0x000fe2000f8e00ff */
[----:B------:R-:W-:-:S03]  /*1400*/  UIADD3 UR7, UPT, UPT, -UR11, URZ, URZ ;  /* 0x000000ff0b077290 */ /* 0x000fc6000fffe1ff */
[----:B------:R-:W-:-:S04]  /*1410*/  IMAD R6, R6, UR10, R7 ;  /* 0x0000000a06067c24 */ /* 0x000fc8000f8e0207 */
[----:B------:R-:W-:-:S07]  /*1420*/  IMAD R18, R6, UR10, RZ ;  /* 0x0000000a06127c24 */ /* 0x000fce000f8e02ff */
.L_x_11:
[----:B-1----:R-:W1:Y:S01]  /*1430*/  LDC.64 R6, c[0x0][0x3a0] ;  /* 0x0000e800ff067b82 */ /* 0x002e620000000a00 */
[----:B------:R-:W-:Y:S02]  /*1440*/  VIADD R29, R19, 0xfffffffd ;  /* 0xfffffffd131d7836 */ /* 0x000fe40000000000 */
[----:B0-----:R-:W-:-:S05]  /*1450*/  IMAD.WIDE.U32 R8, R21, 0x8, R4 ;  /* 0x0000000815087825 */ /* 0x001fca00078e0004 */
[----:B------:R-:W0:Y:S08]  /*1460*/  LDC.64 R10, c[0x0][0x3a8] ;  /* 0x0000ea00ff0a7b82 */ /* 0x000e300000000a00 */
[----:B------:R-:W2:Y:S01]  /*1470*/  LDC.64 R12, c[0x0][0x3b8] ;  /* 0x0000ee00ff0c7b82 */ /* 0x000ea20000000a00 */
[----:B-1----:R-:W-:-:S07]  /*1480*/  IMAD.WIDE R6, R18, 0x4, R6 ;  /* 0x0000000412067825 */ /* 0x002fce00078e0206 */
[----:B------:R-:W1:Y:S01]  /*1490*/  LDC.64 R14, c[0x0][0x390] ;  /* 0x0000e400ff0e7b82 */ /* 0x000e620000000a00 */
[----:B------:R-:W-:Y:S04]  /*14a0*/  STG.E desc[UR12][R6.64], R29 ;  /* 0x0000001d06007986 */ /* 0x000fe8000c10190c */
[----:B------:R-:W3:Y:S01]  /*14b0*/  LDG.E.64 R22, desc[UR12][R8.64] ;  /* 0x0000000c08167981 */ /* 0x000ee2000c1e1b00 */
[C---:B0-----:R-:W-:Y:S02]  /*14c0*/  IMAD.WIDE R10, R18.reuse, 0x8, R10 ;  /* 0x00000008120a7825 */ /* 0x041fe400078e020a */
[----:B------:R-:W0:Y:S02]  /*14d0*/  LDC.64 R16, c[0x0][0x3c0] ;  /* 0x0000f000ff107b82 */ /* 0x000e240000000a00 */
[----:B--2---:R-:W-:-:S04]  /*14e0*/  IMAD.WIDE R12, R18, 0x4, R12 ;  /* 0x00000004120c7825 */ /* 0x004fc800078e020c */
[----:B-1----:R-:W-:Y:S01]  /*14f0*/  IMAD.WIDE.U32 R14, R21, 0x8, R14 ;  /* 0x00000008150e7825 */ /* 0x002fe200078e000e */
[----:B---3--:R1:W-:Y:S04]  /*1500*/  STG.E.64 desc[UR12][R10.64], R22 ;  /* 0x000000160a007986 */ /* 0x0083e8000c101b0c */
[----:B------:R-:W-:Y:S04]  /*1510*/  STG.E desc[UR12][R12.64], R29 ;  /* 0x0000001d0c007986 */ /* 0x000fe8000c10190c */
[----:B------:R-:W2:Y:S01]  /*1520*/  LDG.E.64 R24, desc[UR12][R14.64] ;  /* 0x0000000c0e187981 */ /* 0x000ea2000c1e1b00 */
[----:B0-----:R-:W-:Y:S01]  /*1530*/  IMAD.WIDE R16, R18, 0x8, R16 ;  /* 0x0000000812107825 */ /* 0x001fe200078e0210 */
[----:B------:R-:W-:-:S04]  /*1540*/  IADD3 R20, PT, PT, R19, -0x2, RZ ;  /* 0xfffffffe13147810 */ /* 0x000fc80007ffe0ff */
[----:B--2---:R-:W-:Y:S04]  /*1550*/  STG.E.64 desc[UR12][R16.64], R24 ;  /* 0x0000001810007986 */ /* 0x004fe8000c101b0c */
[----:B------:R-:W-:Y:S04]  /*1560*/  STG.E desc[UR12][R6.64+0x4], R20 ;  /* 0x0000041406007986 */ /* 0x000fe8000c10190c */
[----:B------:R-:W2:Y:S04]  /*1570*/  LDG.E.64 R26, desc[UR12][R8.64+0x8] ;  /* 0x0000080c081a7981 */ /* 0x000ea8000c1e1b00 */
[----:B--2---:R-:W-:Y:S04]  /*1580*/  STG.E.64 desc[UR12][R10.64+0x8], R26 ;  /* 0x0000081a0a007986 */ /* 0x004fe8000c101b0c */
[----:B------:R0:W-:Y:S04]  /*1590*/  STG.E desc[UR12][R12.64+0x4], R20 ;  /* 0x000004140c007986 */ /* 0x0001e8000c10190c */
[----:B-1----:R-:W2:Y:S01]  /*15a0*/  LDG.E.64 R22, desc[UR12][R14.64+0x8] ;  /* 0x0000080c0e167981 */ /* 0x002ea2000c1e1b00 */
[----:B0-----:R-:W-:-:S03]  /*15b0*/  IADD3 R20, PT, PT, R19, -0x1, RZ ;  /* 0xffffffff13147810 */ /* 0x001fc60007ffe0ff */
[----:B--2---:R0:W-:Y:S04]  /*15c0*/  STG.E.64 desc[UR12][R16.64+0x8], R22 ;  /* 0x0000081610007986 */ /* 0x0041e8000c101b0c */
[----:B------:R-:W-:Y:S04]  /*15d0*/  STG.E desc[UR12][R6.64+0x8], R20 ;  /* 0x0000081406007986 */ /* 0x000fe8000c10190c */
[----:B------:R-:W2:Y:S04]  /*15e0*/  LDG.E.64 R28, desc[UR12][R8.64+0x10] ;  /* 0x0000100c081c7981 */ /* 0x000ea8000c1e1b00 */
[----:B--2---:R-:W-:Y:S04]  /*15f0*/  STG.E.64 desc[UR12][R10.64+0x10], R28 ;  /* 0x0000101c0a007986 */ /* 0x004fe8000c101b0c */
[----:B------:R-:W-:Y:S04]  /*1600*/  STG.E desc[UR12][R12.64+0x8], R20 ;  /* 0x000008140c007986 */ /* 0x000fe8000c10190c */
[----:B------:R-:W2:Y:S04]  /*1610*/  LDG.E.64 R24, desc[UR12][R14.64+0x10] ;  /* 0x0000100c0e187981 */ /* 0x000ea8000c1e1b00 */
[----:B--2---:R-:W-:Y:S04]  /*1620*/  STG.E.64 desc[UR12][R16.64+0x10], R24 ;  /* 0x0000101810007986 */ /* 0x004fe8000c101b0c */
[----:B------:R-:W-:Y:S04]  /*1630*/  STG.E desc[UR12][R6.64+0xc], R19 ;  /* 0x00000c1306007986 */ /* 0x000fe8000c10190c */
[----:B------:R-:W2:Y:S04]  /*1640*/  LDG.E.64 R26, desc[UR12][R8.64+0x18] ;  /* 0x0000180c081a7981 */ /* 0x000ea8000c1e1b00 */
[----:B--2---:R-:W-:Y:S04]  /*1650*/  STG.E.64 desc[UR12][R10.64+0x18], R26 ;  /* 0x0000181a0a007986 */ /* 0x004fe8000c101b0c */
[----:B------:R1:W-:Y:S04]  /*1660*/  STG.E desc[UR12][R12.64+0xc], R19 ;  /* 0x00000c130c007986 */ /* 0x0003e8000c10190c */
[----:B0-----:R-:W2:Y:S01]  /*1670*/  LDG.E.64 R22, desc[UR12][R14.64+0x18] ;  /* 0x0000180c0e167981 */ /* 0x001ea2000c1e1b00 */
[----:B------:R-:W-:Y:S01]  /*1680*/  UIADD3 UR7, UPT, UPT, UR7, 0x4, URZ ;  /* 0x0000000407077890 */ /* 0x000fe2000fffe0ff */
[----:B------:R-:W-:Y:S01]  /*1690*/  VIADD R21, R21, 0x4 ;  /* 0x0000000415157836 */ /* 0x000fe20000000000 */
[----:B------:R-:W-:-:S02]  /*16a0*/  IADD3 R18, PT, PT, R18, 0x4, RZ ;  /* 0x0000000412127810 */ /* 0x000fc40007ffe0ff */
[----:B------:R-:W-:Y:S01]  /*16b0*/  UISETP.NE.AND UP0, UPT, UR7, URZ, UPT ;  /* 0x000000ff0700728c */ /* 0x000fe2000bf05270 */
[----:B-1----:R-:W-:Y:S01]  /*16c0*/  IADD3 R19, PT, PT, R19, 0x4, RZ ;  /* 0x0000000413137810 */ /* 0x002fe20007ffe0ff */
[----:B--2---:R1:W-:Y:S07]  /*16d0*/  STG.E.64 desc[UR12][R16.64+0x18], R22 ;  /* 0x0000181610007986 */ /* 0x0043ee000c101b0c */
[----:B------:R-:W-:Y:S05]  /*16e0*/  BRA.U UP0, `(.L_x_11) ;  /* 0xfffffffd00507547 */ /* 0x000fea000b83ffff */
[----:B------:R-:W-:-:S07]  /*16f0*/  IMAD.U32 R10, RZ, RZ, UR11 ;  /* 0x0000000bff0a7e24 */ /* 0x000fce000f8e00ff */
.L_x_10:
[----:B------:R-:W-:-:S09]  /*1700*/  UISETP.NE.AND UP0, UPT, UR9, URZ, UPT ;  /* 0x000000ff0900728c */ /* 0x000fd2000bf05270 */
[----:B------:R-:W-:Y:S05]  /*1710*/  BRA.U !UP0, `(.L_x_12) ;  /* 0x0000000108cc7547 */ /* 0x000fea000b800000 */
[----:B------:R-:W0:Y:S01]  /*1720*/  LDC.64 R4, c[0x0][0x3a0] ;  /* 0x0000e800ff047b82 */ /* 0x000e220000000a00 */
[C---:B------:R-:W-:Y:S02]  /*1730*/  IADD3 R12, PT, PT, R10.reuse, UR5, R2 ;  /* 0x000000050a0c7c10 */ /* 0x040fe4000fffe002 */
[----:B------:R-:W-:Y:S02]  /*1740*/  IADD3 R13, PT, PT, R10, UR5, RZ ;  /* 0x000000050a0d7c10 */ /* 0x000fe4000fffe0ff */
[----:B------:R-:W-:-:S03]  /*1750*/  IADD3 R11, PT, PT, R3, R10, RZ ;  /* 0x0000000a030b7210 */ /* 0x000fc60007ffe0ff */
[----:B------:R-:W2:Y:S08]  /*1760*/  LDC.64 R14, c[0x0][0x388] ;  /* 0x0000e200ff0e7b82 */ /* 0x000eb00000000a00 */
[----:B------:R-:W3:Y:S01]  /*1770*/  LDC.64 R6, c[0x0][0x3a8] ;  /* 0x0000ea00ff067b82 */ /* 0x000ee20000000a00 */
[----:B0-----:R-:W-:-:S07]  /*1780*/  IMAD.WIDE R4, R12, 0x4, R4 ;  /* 0x000000040c047825 */ /* 0x001fce00078e0204 */
[----:B------:R-:W0:Y:S01]  /*1790*/  LDC.64 R8, c[0x0][0x3b8] ;  /* 0x0000ee00ff087b82 */ /* 0x000e220000000a00 */
[----:B------:R4:W-:Y:S01]  /*17a0*/  STG.E desc[UR12][R4.64], R11 ;  /* 0x0000000b04007986 */ /* 0x0009e2000c10190c */
[----:B--2---:R-:W-:-:S06]  /*17b0*/  IMAD.WIDE.U32 R14, R13, 0x8, R14 ;  /* 0x000000080d0e7825 */ /* 0x004fcc00078e000e */
[----:B-1----:R-:W1:Y:S01]  /*17c0*/  LDC.64 R16, c[0x0][0x390] ;  /* 0x0000e400ff107b82 */ /* 0x002e620000000a00 */
[----:B------:R-:W2:Y:S01]  /*17d0*/  LDG.E.64 R14, desc[UR12][R14.64] ;  /* 0x0000000c0e0e7981 */ /* 0x000ea2000c1e1b00 */
[----:B---3--:R-:W-:-:S06]  /*17e0*/  IMAD.WIDE R6, R12, 0x8, R6 ;  /* 0x000000080c067825 */ /* 0x008fcc00078e0206 */
[----:B------:R-:W3:Y:S01]  /*17f0*/  LDC.64 R18, c[0x0][0x3c0] ;  /* 0x0000f000ff127b82 */ /* 0x000ee20000000a00 */
[----:B0-----:R-:W-:-:S04]  /*1800*/  IMAD.WIDE R8, R12, 0x4, R8 ;  /* 0x000000040c087825 */ /* 0x001fc800078e0208 */
[----:B-1----:R-:W-:Y:S01]  /*1810*/  IMAD.WIDE.U32 R16, R13, 0x8, R16 ;  /* 0x000000080d107825 */ /* 0x002fe200078e0010 */
[----:B--2---:R4:W-:Y:S04]  /*1820*/  STG.E.64 desc[UR12][R6.64], R14 ;  /* 0x0000000e06007986 */ /* 0x0049e8000c101b0c */
[----:B------:R4:W-:Y:S04]  /*1830*/  STG.E desc[UR12][R8.64], R11 ;  /* 0x0000000b08007986 */ /* 0x0009e8000c10190c */
[----:B------:R-:W2:Y:S01]  /*1840*/  LDG.E.64 R16, desc[UR12][R16.64] ;  /* 0x0000000c10107981 */ /* 0x000ea2000c1e1b00 */
[----:B---3--:R-:W-:-:S04]  /*1850*/  IMAD.WIDE R12, R12, 0x8, R18 ;  /* 0x000000080c0c7825 */ /* 0x008fc800078e0212 */
[----:B------:R-:W-:-:S05]  /*1860*/  IMAD.U32 R18, RZ, RZ, UR9 ;  /* 0x00000009ff127e24 */ /* 0x000fca000f8e00ff */
[----:B------:R-:W-:Y:S01]  /*1870*/  ISETP.NE.AND P0, PT, R18, 0x1, PT ;  /* 0x000000011200780c */ /* 0x000fe20003f05270 */
[----:B--2---:R4:W-:-:S12]  /*1880*/  STG.E.64 desc[UR12][R12.64], R16 ;  /* 0x000000100c007986 */ /* 0x0049d8000c101b0c */
[----:B------:R-:W-:Y:S05]  /*1890*/  @!P0 BRA `(.L_x_12) ;  /* 0x00000000006c8947 */ /* 0x000fea0003800000 */
[----:B------:R-:W0:Y:S01]  /*18a0*/  LDCU.64 UR10, c[0x0][0x388] ;  /* 0x00007100ff0a77ac */ /* 0x000e220008000a00 */
[----:B------:R-:W-:Y:S01]  /*18b0*/  IADD3 R10, P0, PT, R10, UR5, RZ ;  /* 0x000000050a0a7c10 */ /* 0x000fe2000ff1e0ff */
[----:B------:R-:W-:-:S03]  /*18c0*/  VIADD R23, R11, 0x1 ;  /* 0x000000010b177836 */ /* 0x000fc60000000000 */
[----:B----4-:R-:W-:Y:S02]  /*18d0*/  IADD3.X R15, PT, PT, RZ, RZ, RZ, P0, !PT ;  /* 0x000000ffff0f7210 */ /* 0x010fe400007fe4ff */
[C---:B------:R-:W-:Y:S01]  /*18e0*/  SHF.L.U32 R14, R10.reuse, 0x3, RZ ;  /* 0x000000030a0e7819 */ /* 0x040fe200000006ff */
[----:B------:R2:W-:Y:S01]  /*18f0*/  STG.E desc[UR12][R4.64+0x4], R23 ;  /* 0x0000041704007986 */ /* 0x0005e2000c10190c */
[----:B------:R-:W-:Y:S02]  /*1900*/  SHF.L.U64.HI R10, R10, 0x3, R15 ;  /* 0x000000030a0a7819 */ /* 0x000fe4000001020f */
[----:B0-----:R-:W-:-:S04]  /*1910*/  IADD3 R16, P0, PT, R14, UR10, RZ ;  /* 0x0000000a0e107c10 */ /* 0x001fc8000ff1e0ff */
[----:B------:R-:W-:Y:S01]  /*1920*/  IADD3.X R17, PT, PT, R10, UR11, RZ, P0, !PT ;  /* 0x0000000b0a117c10 */ /* 0x000fe200087fe4ff */
[----:B------:R-:W0:Y:S04]  /*1930*/  LDCU.64 UR10, c[0x0][0x390] ;  /* 0x00007200ff0a77ac */ /* 0x000e280008000a00 */
[----:B------:R-:W3:Y:S01]  /*1940*/  LDG.E.64 R18, desc[UR12][R16.64+0x8] ;  /* 0x0000080c10127981 */ /* 0x000ee2000c1e1b00 */
[----:B0-----:R-:W-:-:S04]  /*1950*/  IADD3 R14, P0, PT, R14, UR10, RZ ;  /* 0x0000000a0e0e7c10 */ /* 0x001fc8000ff1e0ff */
        /* <DEDUP_REMOVED lines=15> */
.L_x_12:
[----:B------:R-:W-:-:S04]  /*1a50*/  UIADD3 UR4, UPT, UPT, UR4, 0x1, URZ ;  /* 0x0000000104047890 */ /* 0x000fc8000fffe0ff */
[----:B------:R-:W-:-:S09]  /*1a60*/  UISETP.NE.AND UP0, UPT, UR4, UR8, UPT ;  /* 0x000000080400728c */ /* 0x000fd2000bf05270 */
[----:B------:R-:W-:Y:S05]  /*1a70*/  BRA.U UP0, `(.L_x_13) ;  /* 0xfffffff9002c7547 */ /* 0x000fea000b83ffff */
.L_x_1:
[----:B------:R-:W-:Y:S05]  /*1a80*/  BSYNC.RECONVERGENT B0 ;  /* 0x0000000000007941 */ /* 0x000fea0003800200 */
.L_x_0:
[----:B0-2-4-:R-:W0:Y:S02]  /*1a90*/  LDC R9, c[0x0][0x380] ;  /* 0x0000e000ff097b82 */ /* 0x015e240000000800 */
[----:B0-----:R-:W-:-:S13]  /*1aa0*/  ISETP.NE.AND P0, PT, R0, R9, PT ;  /* 0x000000090000720c */ /* 0x001fda0003f05270 */
[----:B------:R-:W-:Y:S05]  /*1ab0*/  @P0 EXIT ;  /* 0x000000000000094d */ /* 0x000fea0003800000 */
[----:B------:R-:W0:Y:S01]  /*1ac0*/  LDC.64 R2, c[0x0][0x398] ;  /* 0x0000e600ff027b82 */ /* 0x000e220000000a00 */
[----:B------:R-:W-:-:S04]  /*1ad0*/  IMAD R0, R9, UR6, RZ ;  /* 0x0000000609007c24 */ /* 0x000fc8000f8e02ff */
[----:B------:R-:W-:-:S03]  /*1ae0*/  IMAD R0, R0, UR6, RZ ;  /* 0x0000000600007c24 */ /* 0x000fc6000f8e02ff */
[----:B------:R-:W2:Y:S01]  /*1af0*/  LDC.64 R4, c[0x0][0x3b0] ;  /* 0x0000ec00ff047b82 */ /* 0x000ea20000000a00 */
[----:B------:R-:W-:Y:S02]  /*1b00*/  IMAD R7, R0, 0x3, RZ ;  /* 0x0000000300077824 */ /* 0x000fe400078e02ff */
[----:B0-----:R-:W-:-:S05]  /*1b10*/  IMAD.WIDE R2, R9, 0x4, R2 ;  /* 0x0000000409027825 */ /* 0x001fca00078e0202 */
[----:B------:R-:W-:Y:S01]  /*1b20*/  STG.E desc[UR12][R2.64], R7 ;  /* 0x0000000702007986 */ /* 0x000fe2000c10190c */
[----:B--2---:R-:W-:-:S05]  /*1b30*/  IMAD.WIDE R4, R9, 0x4, R4 ;  /* 0x0000000409047825 */ /* 0x004fca00078e0204 */
[----:B------:R-:W-:Y:S01]  /*1b40*/  STG.E desc[UR12][R4.64], R7 ;  /* 0x0000000704007986 */ /* 0x000fe2000c10190c */
[----:B------:R-:W-:Y:S05]  /*1b50*/  EXIT ;  /* 0x000000000000794d */ /* 0x000fea0003800000 */
.L_x_14:
[----:B------:R-:W-:-:S00]  /*1b60*/  BRA `(.L_x_14) ;  /* 0xfffffffc00fc7947 */ /* 0x000fc0000383ffff */
[----:B------:R-:W-:-:S00]  /*1b70*/  NOP ;  /* 0x0000000000007918 */ /* 0x000fc00000000000 */
        /* <DEDUP_REMOVED lines=8> */
.L_x_15:


//--------------------- .nv.shared.reserved.0     --------------------------
	.section	.nv.shared.reserved.0,"aw",@nobits
	.weak		__nv_reservedSMEM_offset_0_alias
	.size		__nv_reservedSMEM_offset_0_alias, 0, 64
	.other		__nv_reservedSMEM_offset_0_alias,@"STO_CUDA_RESERVED_SHARED STV_DEFAULT"
__nv_reservedSMEM_offset_0_alias:
	.zero		0
	.zero		64


//--------------------- .nv.constant0._Z20CSR_Assembly_HermiteiiPKdS0_PiS1_PdS1_S1_S2_ --------------------------
	.section	.nv.constant0._Z20CSR_Assembly_HermiteiiPKdS0_PiS1_PdS1_S1_S2_,"a",@progbits
	.sectionflags	@""
	.align	4
.nv.constant0._Z20CSR_Assembly_HermiteiiPKdS0_PiS1_PdS1_S1_S2_:
	.zero		968


//--------------------- SYMBOLS --------------------------

	.type		.nv.reservedSmem.offset0,@object
	.size		.nv.reservedSmem.offset0,0x4
